	.target	sm_100a

	.elftype	@"ET_EXEC"


//--------------------- .note.nv.tkinfo           --------------------------
	.section	.note.nv.tkinfo,"",@"SHT_NOTE"
	.sectionflags	@"SHF_NOTE_NV_TKINFO"
	.tkinfo
        /*0018*/ 	.word	0x00000002
        /*0030*/ 	.string	""
        /*0030*/ 	.string	"ptxas"
        /*0030*/ 	.string	"Cuda compilation tools, release 13.0, V13.0.88"
        /*0030*/ 	.string	"Build cuda_13.0.r13.0/compiler.36424714_0"
        /*0030*/ 	.string	"-arch sm_100a -m 64 "



//--------------------- .note.nv.cuinfo           --------------------------
	.section	.note.nv.cuinfo,"",@"SHT_NOTE"
	.sectionflags	@"SHF_NOTE_NV_CUINFO"
        /*0018*/ 	.short	0x0002
        /*001a*/ 	.short	0x0064
        /*001c*/ 	.short	0x0082
	.zero		2


//--------------------- .nv.info                  --------------------------
	.section	.nv.info,"",@"SHT_CUDA_INFO"
	.align	4


	//----- nvinfo : EIATTR_REGCOUNT
	.align		4
        /*0000*/ 	.byte	0x04, 0x2f
        /*0002*/ 	.short	(.L_19 - .L_18)
	.align		4
.L_18:
        /*0004*/ 	.word	index@(_ZN7cutlass13device_kernelINS_4gemm6kernel13GemmUniversalIN4cute5tupleIJiiiiEEENS1_10collective13CollectiveMmaINS1_35MainloopSm100TmaUmmaWarpSpecializedILi2ELi2ELi4ENS5_IJNS4_1CILi1EEESB_SB_EEEEENS5_IJNSA_ILi128EEESE_SE_EEENS_12float_e4m3_tENS5_IJlSB_lEEESG_SH_NS4_8TiledMMAINS4_8MMA_AtomIJNS4_10MMA_TraitsINS4_19SM100_MMA_F8F6F4_SSEJSG_SG_fSE_SE_NS4_17integral_constantINS4_4UMMA5MajorELSO_0EEESP_NSM_INSN_7ScaleInELSQ_0EEESR_EEEEEENS4_6LayoutISC_NS5_IJNSA_ILi0EEESV_SV_EEEEENS5_IJNS4_10UnderscoreESY_SY_EEEEENS4_13SM90_TMA_LOADENS4_14ComposedLayoutINS4_7SwizzleILi3ELi4ELi3EEENS4_18smem_ptr_flag_bitsILi8EEENSU_INS5_IJNSA_ILi8EEESE_EEENS5_IJSE_SB_EEEEEEEvNS4_8identityES11_S1B_vS1C_EENS_8epilogue10collective18CollectiveEpilogueINS1E_23Sm100TmaWarpSpecializedILi2ELi2ELi64ELb0ELb0EEEJSF_NS5_IJNSU_ISE_SB_EENSU_INSA_ILi64EEESB_EEEEESG_SH_SG_SH_NS1E_6fusion15FusionCallbacksIS1I_NS1N_17LinearCombinationISG_fSG_fLNS_15FloatRoundStyleE2EEESF_S1M_JEEENS4_5SM1004TMEM4LOAD26SM100_TMEM_LOAD_32dp32b64xES11_NS12_INS13_ILi2ELi4ELi3EEES16_NSU_INS5_IJS17_S1K_EEENS5_IJS1K_SB_EEEEEEENS4_39AutoVectorizingCopyWithAssumedAlignmentILi128EEENS4_14SM90_TMA_STOREES21_S23_S23_EEEvvEEEEvNT_6ParamsE)
        /*0008*/ 	.word	0x000000e0


	//----- nvinfo : EIATTR_FRAME_SIZE
	.align		4
.L_19:
        /*000c*/ 	.byte	0x04, 0x11
        /*000e*/ 	.short	(.L_21 - .L_20)
	.align		4
.L_20:
        /*0010*/ 	.word	index@($__internal_2_$__cuda_sm10x_tcgen05_guardrail_trap_unallocated_columns_being_dealloced)
        /*0014*/ 	.word	0x00000000


	//----- nvinfo : EIATTR_FRAME_SIZE
	.align		4
.L_21:
        /*0018*/ 	.byte	0x04, 0x11
        /*001a*/ 	.short	(.L_23 - .L_22)
	.align		4
.L_22:
        /*001c*/ 	.word	index@($__internal_1_$__cuda_sm10x_tcgen05_guardrail_trap_phase_invalid_during_alloc)
        /*0020*/ 	.word	0x00000000


	//----- nvinfo : EIATTR_FRAME_SIZE
	.align		4
.L_23:
        /*0024*/ 	.byte	0x04, 0x11
        /*0026*/ 	.short	(.L_25 - .L_24)
	.align		4
.L_24:
        /*0028*/ 	.word	index@($__internal_0_$__cuda_sm10x_tcgen05_guardrail_trap_col_being_dealloced_not_returned_by_alloc)
        /*002c*/ 	.word	0x00000000


	//----- nvinfo : EIATTR_FRAME_SIZE
	.align		4
.L_25:
        /*0030*/ 	.byte	0x04, 0x11
        /*0032*/ 	.short	(.L_27 - .L_26)
	.align		4
.L_26:
        /*0034*/ 	.word	index@(_ZN7cutlass13device_kernelINS_4gemm6kernel13GemmUniversalIN4cute5tupleIJiiiiEEENS1_10collective13CollectiveMmaINS1_35MainloopSm100TmaUmmaWarpSpecializedILi2ELi2ELi4ENS5_IJNS4_1CILi1EEESB_SB_EEEEENS5_IJNSA_ILi128EEESE_SE_EEENS_12float_e4m3_tENS5_IJlSB_lEEESG_SH_NS4_8TiledMMAINS4_8MMA_AtomIJNS4_10MMA_TraitsINS4_19SM100_MMA_F8F6F4_SSEJSG_SG_fSE_SE_NS4_17integral_constantINS4_4UMMA5MajorELSO_0EEESP_NSM_INSN_7ScaleInELSQ_0EEESR_EEEEEENS4_6LayoutISC_NS5_IJNSA_ILi0EEESV_SV_EEEEENS5_IJNS4_10UnderscoreESY_SY_EEEEENS4_13SM90_TMA_LOADENS4_14ComposedLayoutINS4_7SwizzleILi3ELi4ELi3EEENS4_18smem_ptr_flag_bitsILi8EEENSU_INS5_IJNSA_ILi8EEESE_EEENS5_IJSE_SB_EEEEEEEvNS4_8identityES11_S1B_vS1C_EENS_8epilogue10collective18CollectiveEpilogueINS1E_23Sm100TmaWarpSpecializedILi2ELi2ELi64ELb0ELb0EEEJSF_NS5_IJNSU_ISE_SB_EENSU_INSA_ILi64EEESB_EEEEESG_SH_SG_SH_NS1E_6fusion15FusionCallbacksIS1I_NS1N_17LinearCombinationISG_fSG_fLNS_15FloatRoundStyleE2EEESF_S1M_JEEENS4_5SM1004TMEM4LOAD26SM100_TMEM_LOAD_32dp32b64xES11_NS12_INS13_ILi2ELi4ELi3EEES16_NSU_INS5_IJS17_S1K_EEENS5_IJS1K_SB_EEEEEEENS4_39AutoVectorizingCopyWithAssumedAlignmentILi128EEENS4_14SM90_TMA_STOREES21_S23_S23_EEEvvEEEEvNT_6ParamsE)
        /*0038*/ 	.word	0x00000000


	//----- nvinfo : EIATTR_MIN_STACK_SIZE
	.align		4
.L_27:
        /*003c*/ 	.byte	0x04, 0x12
        /*003e*/ 	.short	(.L_29 - .L_28)
	.align		4
.L_28:
        /*0040*/ 	.word	index@(_ZN7cutlass13device_kernelINS_4gemm6kernel13GemmUniversalIN4cute5tupleIJiiiiEEENS1_10collective13CollectiveMmaINS1_35MainloopSm100TmaUmmaWarpSpecializedILi2ELi2ELi4ENS5_IJNS4_1CILi1EEESB_SB_EEEEENS5_IJNSA_ILi128EEESE_SE_EEENS_12float_e4m3_tENS5_IJlSB_lEEESG_SH_NS4_8TiledMMAINS4_8MMA_AtomIJNS4_10MMA_TraitsINS4_19SM100_MMA_F8F6F4_SSEJSG_SG_fSE_SE_NS4_17integral_constantINS4_4UMMA5MajorELSO_0EEESP_NSM_INSN_7ScaleInELSQ_0EEESR_EEEEEENS4_6LayoutISC_NS5_IJNSA_ILi0EEESV_SV_EEEEENS5_IJNS4_10UnderscoreESY_SY_EEEEENS4_13SM90_TMA_LOADENS4_14ComposedLayoutINS4_7SwizzleILi3ELi4ELi3EEENS4_18smem_ptr_flag_bitsILi8EEENSU_INS5_IJNSA_ILi8EEESE_EEENS5_IJSE_SB_EEEEEEEvNS4_8identityES11_S1B_vS1C_EENS_8epilogue10collective18CollectiveEpilogueINS1E_23Sm100TmaWarpSpecializedILi2ELi2ELi64ELb0ELb0EEEJSF_NS5_IJNSU_ISE_SB_EENSU_INSA_ILi64EEESB_EEEEESG_SH_SG_SH_NS1E_6fusion15FusionCallbacksIS1I_NS1N_17LinearCombinationISG_fSG_fLNS_15FloatRoundStyleE2EEESF_S1M_JEEENS4_5SM1004TMEM4LOAD26SM100_TMEM_LOAD_32dp32b64xES11_NS12_INS13_ILi2ELi4ELi3EEES16_NSU_INS5_IJS17_S1K_EEENS5_IJS1K_SB_EEEEEEENS4_39AutoVectorizingCopyWithAssumedAlignmentILi128EEENS4_14SM90_TMA_STOREES21_S23_S23_EEEvvEEEEvNT_6ParamsE)
        /*0044*/ 	.word	0x00000000
.L_29:


//--------------------- .nv.compat                --------------------------
	.section	.nv.compat,"",@"SHT_CUDA_COMPAT_INFO"
	.align	4
        /*0000*/ 	.byte	0x02, 0x09, 0x01, 0x00, 0x02, 0x02, 0x02, 0x00, 0x02, 0x05, 0x05, 0x00, 0x03, 0x07, 0x01, 0x01
        /*0010*/ 	.byte	0x02, 0x03, 0x01, 0x00, 0x02, 0x06, 0x01, 0x00, 0x04, 0x0b, 0x08, 0x00, 0x09, 0x00, 0x00, 0x00
        /*0020*/ 	.byte	0x00, 0x00, 0x00, 0x00


//--------------------- .nv.info._ZN7cutlass13device_kernelINS_4gemm6kernel13GemmUniversalIN4cute5tupleIJiiiiEEENS1_10collective13CollectiveMmaINS1_35MainloopSm100TmaUmmaWarpSpecializedILi2ELi2ELi4ENS5_IJNS4_1CILi1EEESB_SB_EEEEENS5_IJNSA_ILi128EEESE_SE_EEENS_12float_e4m3_tENS5_IJlSB_lEEESG_SH_NS4_8TiledMMAINS4_8MMA_AtomIJNS4_10MMA_TraitsINS4_19SM100_MMA_F8F6F4_SSEJSG_SG_fSE_SE_NS4_17integral_constantINS4_4UMMA5MajorELSO_0EEESP_NSM_INSN_7ScaleInELSQ_0EEESR_EEEEEENS4_6LayoutISC_NS5_IJNSA_ILi0EEESV_SV_EEEEENS5_IJNS4_10UnderscoreESY_SY_EEEEENS4_13SM90_TMA_LOADENS4_14ComposedLayoutINS4_7SwizzleILi3ELi4ELi3EEENS4_18smem_ptr_flag_bitsILi8EEENSU_INS5_IJNSA_ILi8EEESE_EEENS5_IJSE_SB_EEEEEEEvNS4_8identityES11_S1B_vS1C_EENS_8epilogue10collective18CollectiveEpilogueINS1E_23Sm100TmaWarpSpecializedILi2ELi2ELi64ELb0ELb0EEEJSF_NS5_IJNSU_ISE_SB_EENSU_INSA_ILi64EEESB_EEEEESG_SH_SG_SH_NS1E_6fusion15FusionCallbacksIS1I_NS1N_17LinearCombinationISG_fSG_fLNS_15FloatRoundStyleE2EEESF_S1M_JEEENS4_5SM1004TMEM4LOAD26SM100_TMEM_LOAD_32dp32b64xES11_NS12_INS13_ILi2ELi4ELi3EEES16_NSU_INS5_IJS17_S1K_EEENS5_IJS1K_SB_EEEEEEENS4_39AutoVectorizingCopyWithAssumedAlignmentILi128EEENS4_14SM90_TMA_STOREES21_S23_S23_EEEvvEEEEvNT_6ParamsE --------------------------
	.section	.nv.info._ZN7cutlass13device_kernelINS_4gemm6kernel13GemmUniversalIN4cute5tupleIJiiiiEEENS1_10collective13CollectiveMmaINS1_35MainloopSm100TmaUmmaWarpSpecializedILi2ELi2ELi4ENS5_IJNS4_1CILi1EEESB_SB_EEEEENS5_IJNSA_ILi128EEESE_SE_EEENS_12float_e4m3_tENS5_IJlSB_lEEESG_SH_NS4_8TiledMMAINS4_8MMA_AtomIJNS4_10MMA_TraitsINS4_19SM100_MMA_F8F6F4_SSEJSG_SG_fSE_SE_NS4_17integral_constantINS4_4UMMA5MajorELSO_0EEESP_NSM_INSN_7ScaleInELSQ_0EEESR_EEEEEENS4_6LayoutISC_NS5_IJNSA_ILi0EEESV_SV_EEEEENS5_IJNS4_10UnderscoreESY_SY_EEEEENS4_13SM90_TMA_LOADENS4_14ComposedLayoutINS4_7SwizzleILi3ELi4ELi3EEENS4_18smem_ptr_flag_bitsILi8EEENSU_INS5_IJNSA_ILi8EEESE_EEENS5_IJSE_SB_EEEEEEEvNS4_8identityES11_S1B_vS1C_EENS_8epilogue10collective18CollectiveEpilogueINS1E_23Sm100TmaWarpSpecializedILi2ELi2ELi64ELb0ELb0EEEJSF_NS5_IJNSU_ISE_SB_EENSU_INSA_ILi64EEESB_EEEEESG_SH_SG_SH_NS1E_6fusion15FusionCallbacksIS1I_NS1N_17LinearCombinationISG_fSG_fLNS_15FloatRoundStyleE2EEESF_S1M_JEEENS4_5SM1004TMEM4LOAD26SM100_TMEM_LOAD_32dp32b64xES11_NS12_INS13_ILi2ELi4ELi3EEES16_NSU_INS5_IJS17_S1K_EEENS5_IJS1K_SB_EEEEEEENS4_39AutoVectorizingCopyWithAssumedAlignmentILi128EEENS4_14SM90_TMA_STOREES21_S23_S23_EEEvvEEEEvNT_6ParamsE,"",@"SHT_CUDA_INFO"
	.sectionflags	@""
	.align	4


	//----- nvinfo : EIATTR_CUDA_API_VERSION
	.align		4
        /*0000*/ 	.byte	0x04, 0x37
        /*0002*/ 	.short	(.L_31 - .L_30)
.L_30:
        /*0004*/ 	.word	0x00000082


	//----- nvinfo : EIATTR_KPARAM_INFO
	.align		4
.L_31:
        /*0008*/ 	.byte	0x04, 0x17
        /*000a*/ 	.short	(.L_33 - .L_32)
.L_32:
        /*000c*/ 	.word	0x00000000
        /*0010*/ 	.short	0x0000
        /*0012*/ 	.short	0x0000
        /*0014*/ 	.byte	0x00, 0xf0, 0x01, 0x20


	//----- nvinfo : EIATTR_AT_ENTRY_FRAGMENTS
	.align		4
.L_33:
        /*0018*/ 	.byte	0x04, 0x4f
        /*001a*/ 	.short	(.L_35 - .L_34)


	//   ....[0]....
.L_34:
        /*001c*/ 	.word	0x00000006


	//----- nvinfo : EIATTR_RESERVED_SMEM_USED
	.align		4
.L_35:
        /*0020*/ 	.byte	0x01, 0x41
	.zero		2


	//----- nvinfo : EIATTR_SPARSE_MMA_MASK
	.align		4
        /*0024*/ 	.byte	0x03, 0x50
        /*0026*/ 	.short	0x0000


	//----- nvinfo : EIATTR_TCGEN05_1CTA_USED
	.align		4
        /*0028*/ 	.byte	0x01, 0x51
	.zero		2


	//----- nvinfo : EIATTR_MAXREG_COUNT
	.align		4
        /*002c*/ 	.byte	0x03, 0x1b
        /*002e*/ 	.short	0x00ff


	//----- nvinfo : EIATTR_NUM_BARRIERS
	.align		4
        /*0030*/ 	.byte	0x02, 0x4c
        /*0032*/ 	.byte	0x07
	.zero		1


	//----- nvinfo : EIATTR_EXTERNS
	.align		4
        /*0034*/ 	.byte	0x04, 0x0f
        /*0036*/ 	.short	(.L_37 - .L_36)


	//   ....[0]....
	.align		4
.L_36:
        /*0038*/ 	.word	index@(__assertfail)


	//----- nvinfo : EIATTR_MERCURY_ISA_VERSION
	.align		4
.L_37:
        /*003c*/ 	.byte	0x03, 0x5f
        /*003e*/ 	.short	0x0101


	//----- nvinfo : EIATTR_INT_WARP_WIDE_INSTR_OFFSETS
	.align		4
        /*0040*/ 	.byte	0x04, 0x31
        /*0042*/ 	.short	(.L_39 - .L_38)


	//   ....[0]....
.L_38:
        /*0044*/ 	.word	0x00001d40


	//   ....[1]....
        /*0048*/ 	.word	0x00003670


	//   ....[2]....
        /*004c*/ 	.word	0x00003690


	//   ....[3]....
        /*0050*/ 	.word	0x000036c0


	//   ....[4]....
        /*0054*/ 	.word	0x00003ff0


	//   ....[5]....
        /*0058*/ 	.word	0x00004060


	//   ....[6]....
        /*005c*/ 	.word	0x00004240


	//   ....[7]....
        /*0060*/ 	.word	0x000043a0


	//----- nvinfo : EIATTR_COOP_GROUP_MASK_REGIDS
	.align		4
.L_39:
        /*0064*/ 	.byte	0x04, 0x29
        /*0066*/ 	.short	(.L_41 - .L_40)


	//   ....[0]....
.L_40:
        /*0068*/ 	.word	0xffffffff


	//   ....[1]....
        /*006c*/ 	.word	0xffffffff


	//   ....[2]....
        /*0070*/ 	.word	0xffffffff


	//   ....[3]....
        /*0074*/ 	.word	0xffffffff


	//   ....[4]....
        /*0078*/ 	.word	0xffffffff


	//   ....[5]....
        /*007c*/ 	.word	0xffffffff


	//   ....[6]....
        /*0080*/ 	.word	0xffffffff


	//   ....[7]....
        /*0084*/ 	.word	0xffffffff


	//   ....[8]....
        /*0088*/ 	.word	0xffffffff


	//   ....[9]....
        /*008c*/ 	.word	0xffffffff


	//   ....[10]....
        /*0090*/ 	.word	0xffffffff


	//   ....[11]....
        /*0094*/ 	.word	0xffffffff


	//   ....[12]....
        /*0098*/ 	.word	0xffffffff


	//----- nvinfo : EIATTR_COOP_GROUP_INSTR_OFFSETS
	.align		4
.L_41:
        /*009c*/ 	.byte	0x04, 0x28
        /*009e*/ 	.short	(.L_43 - .L_42)


	//   ....[0]....
.L_42:
        /*00a0*/ 	.word	0x00000090


	//   ....[1]....
        /*00a4*/ 	.word	0x000004d0


	//   ....[2]....
        /*00a8*/ 	.word	0x00000600


	//   ....[3]....
        /*00ac*/ 	.word	0x00000760


	//   ....[4]....
        /*00b0*/ 	.word	0x00000860


	//   ....[5]....
        /*00b4*/ 	.word	0x000009d0


	//   ....[6]....
        /*00b8*/ 	.word	0x00000b70


	//   ....[7]....
        /*00bc*/ 	.word	0x00001c20


	//   ....[8]....
        /*00c0*/ 	.word	0x000028e0


	//   ....[9]....
        /*00c4*/ 	.word	0x00002af0


	//   ....[10]....
        /*00c8*/ 	.word	0x00002b20


	//   ....[11]....
        /*00cc*/ 	.word	0x00003550


	//   ....[12]....
        /*00d0*/ 	.word	0x00003780


	//----- nvinfo : EIATTR_VRC_CTA_INIT_COUNT
	.align		4
.L_43:
        /*00d4*/ 	.byte	0x02, 0x4a
        /*00d6*/ 	.byte	0x80
	.zero		1


	//----- nvinfo : EIATTR_SYSCALL_OFFSETS
	.align		4
        /*00d8*/ 	.byte	0x04, 0x46
        /*00da*/ 	.short	(.L_45 - .L_44)


	//   ....[0]....
.L_44:
        /*00dc*/ 	.word	0x00004dd0


	//   ....[1]....
        /*00e0*/ 	.word	0x00004f10


	//   ....[2]....
        /*00e4*/ 	.word	0x00005770


	//   ....[3]....
        /*00e8*/ 	.word	0x00006d80


	//----- nvinfo : EIATTR_MBARRIER_INSTR_OFFSETS
	.align		4
.L_45:
        /*00ec*/ 	.byte	0x04, 0x39
        /*00ee*/ 	.short	(.L_47 - .L_46)


	//   ....[0]....
.L_46:
        /*00f0*/ 	.word	0x000005b0
        /*00f4*/ 	.word	0x000000ff
        /*00f8*/ 	.word	0x00000000
        /*00fc*/ 	.short	0x0100
        /*00fe*/ 	.byte	0x05
	.zero		1


	//   ....[1]....
        /*0100*/ 	.word	0x000005c0
        /*0104*/ 	.word	0x000000ff
        /*0108*/ 	.word	0x00000010
        /*010c*/ 	.short	0x0100
        /*010e*/ 	.byte	0x05
	.zero		1


	//   ....[2]....
        /*0110*/ 	.word	0x000005d0
        /*0114*/ 	.word	0x000000ff
        /*0118*/ 	.word	0x00000008
        /*011c*/ 	.short	0x0100
        /*011e*/ 	.byte	0x05
	.zero		1


	//   ....[3]....
        /*0120*/ 	.word	0x000005e0
        /*0124*/ 	.word	0x000000ff
        /*0128*/ 	.word	0x00000018
        /*012c*/ 	.short	0x0100
        /*012e*/ 	.byte	0x05
	.zero		1


	//   ....[4]....
        /*0130*/ 	.word	0x00000710
        /*0134*/ 	.word	0x000000ff
        /*0138*/ 	.word	0x00000020
        /*013c*/ 	.short	0x0100
        /*013e*/ 	.byte	0x07
	.zero		1


	//   ....[5]....
        /*0140*/ 	.word	0x00000720
        /*0144*/ 	.word	0x000000ff
        /*0148*/ 	.word	0x00000030
        /*014c*/ 	.short	0x0100
        /*014e*/ 	.byte	0x07
	.zero		1


	//   ....[6]....
        /*0150*/ 	.word	0x00000730
        /*0154*/ 	.word	0x000000ff
        /*0158*/ 	.word	0x00000028
        /*015c*/ 	.short	0x0100
        /*015e*/ 	.byte	0x07
	.zero		1


	//   ....[7]....
        /*0160*/ 	.word	0x00000740
        /*0164*/ 	.word	0x000000ff
        /*0168*/ 	.word	0x00000038
        /*016c*/ 	.short	0x0100
        /*016e*/ 	.byte	0x07
	.zero		1


	//   ....[8]....
        /*0170*/ 	.word	0x00000830
        /*0174*/ 	.word	0x000000ff
        /*0178*/ 	.word	0x00000040
        /*017c*/ 	.short	0x0100
        /*017e*/ 	.byte	0x05
	.zero		1


	//   ....[9]....
        /*0180*/ 	.word	0x00000840
        /*0184*/ 	.word	0x000000ff
        /*0188*/ 	.word	0x00000048
        /*018c*/ 	.short	0x0100
        /*018e*/ 	.byte	0x05
	.zero		1


	//   ....[10]....
        /*0190*/ 	.word	0x00000980
        /*0194*/ 	.word	0x000000ff
        /*0198*/ 	.word	0x00000050
        /*019c*/ 	.short	0x0100
        /*019e*/ 	.byte	0x05
	.zero		1


	//   ....[11]....
        /*01a0*/ 	.word	0x00000990
        /*01a4*/ 	.word	0x000000ff
        /*01a8*/ 	.word	0x00000060
        /*01ac*/ 	.short	0x0100
        /*01ae*/ 	.byte	0x05
	.zero		1


	//   ....[12]....
        /*01b0*/ 	.word	0x000009a0
        /*01b4*/ 	.word	0x000000ff
        /*01b8*/ 	.word	0x00000058
        /*01bc*/ 	.short	0x0100
        /*01be*/ 	.byte	0x05
	.zero		1


	//   ....[13]....
        /*01c0*/ 	.word	0x000009b0
        /*01c4*/ 	.word	0x000000ff
        /*01c8*/ 	.word	0x00000068
        /*01cc*/ 	.short	0x0100
        /*01ce*/ 	.byte	0x05
	.zero		1


	//   ....[14]....
        /*01d0*/ 	.word	0x00000ae0
        /*01d4*/ 	.word	0x000000ff
        /*01d8*/ 	.word	0x00000070
        /*01dc*/ 	.short	0x0100
        /*01de*/ 	.byte	0x07
	.zero		1


	//   ....[15]....
        /*01e0*/ 	.word	0x00000af0
        /*01e4*/ 	.word	0x000000ff
        /*01e8*/ 	.word	0x00000090
        /*01ec*/ 	.short	0x0100
        /*01ee*/ 	.byte	0x07
	.zero		1


	//   ....[16]....
        /*01f0*/ 	.word	0x00000b00
        /*01f4*/ 	.word	0x000000ff
        /*01f8*/ 	.word	0x00000078
        /*01fc*/ 	.short	0x0100
        /*01fe*/ 	.byte	0x07
	.zero		1


	//   ....[17]....
        /*0200*/ 	.word	0x00000b10
        /*0204*/ 	.word	0x000000ff
        /*0208*/ 	.word	0x00000098
        /*020c*/ 	.short	0x0100
        /*020e*/ 	.byte	0x07
	.zero		1


	//   ....[18]....
        /*0210*/ 	.word	0x00000b20
        /*0214*/ 	.word	0x000000ff
        /*0218*/ 	.word	0x00000080
        /*021c*/ 	.short	0x0100
        /*021e*/ 	.byte	0x07
	.zero		1


	//   ....[19]....
        /*0220*/ 	.word	0x00000b30
        /*0224*/ 	.word	0x000000ff
        /*0228*/ 	.word	0x000000a0
        /*022c*/ 	.short	0x0100
        /*022e*/ 	.byte	0x07
	.zero		1


	//   ....[20]....
        /*0230*/ 	.word	0x00000b40
        /*0234*/ 	.word	0x000000ff
        /*0238*/ 	.word	0x00000088
        /*023c*/ 	.short	0x0100
        /*023e*/ 	.byte	0x07
	.zero		1


	//   ....[21]....
        /*0240*/ 	.word	0x00000b50
        /*0244*/ 	.word	0x000000ff
        /*0248*/ 	.word	0x000000a8
        /*024c*/ 	.short	0x0100
        /*024e*/ 	.byte	0x07
	.zero		1


	//   ....[22]....
        /*0250*/ 	.word	0x00000c40
        /*0254*/ 	.word	0x000000ff
        /*0258*/ 	.word	0x000000b0
        /*025c*/ 	.short	0x0100
        /*025e*/ 	.byte	0x05
	.zero		1


	//   ....[23]....
        /*0260*/ 	.word	0x00000c50
        /*0264*/ 	.word	0x000000ff
        /*0268*/ 	.word	0x000000c0
        /*026c*/ 	.short	0x0100
        /*026e*/ 	.byte	0x05
	.zero		1


	//   ....[24]....
        /*0270*/ 	.word	0x00000c60
        /*0274*/ 	.word	0x000000ff
        /*0278*/ 	.word	0x000000b8
        /*027c*/ 	.short	0x0100
        /*027e*/ 	.byte	0x05
	.zero		1


	//   ....[25]....
        /*0280*/ 	.word	0x00000c70
        /*0284*/ 	.word	0x000000ff
        /*0288*/ 	.word	0x000000c8
        /*028c*/ 	.short	0x0100
        /*028e*/ 	.byte	0x05
	.zero		1


	//   ....[26]....
        /*0290*/ 	.word	0x00001540
        /*0294*/ 	.word	0x00000003
        /*0298*/ 	.word	0x000000c0
        /*029c*/ 	.short	0x010a
        /*029e*/ 	.byte	0xff
	.zero		1


	//   ....[27]....
        /*02a0*/ 	.word	0x00001570
        /*02a4*/ 	.word	0x00000003
        /*02a8*/ 	.word	0x000000b0
        /*02ac*/ 	.short	0x0101
        /*02ae*/ 	.byte	0xff
	.zero		1


	//   ....[28]....
        /*02b0*/ 	.word	0x00001640
        /*02b4*/ 	.word	0x000000ff
        /*02b8*/ 	.word	0x00000010
        /*02bc*/ 	.short	0x010a
        /*02be*/ 	.byte	0x08
	.zero		1


	//   ....[29]....
        /*02c0*/ 	.word	0x000016e0
        /*02c4*/ 	.word	0x000000ff
        /*02c8*/ 	.word	0x00000010
        /*02cc*/ 	.short	0x010a
        /*02ce*/ 	.byte	0x21
	.zero		1


	//   ....[30]....
        /*02d0*/ 	.word	0x00001840
        /*02d4*/ 	.word	0x000000ff
        /*02d8*/ 	.word	0x00000010
        /*02dc*/ 	.short	0x010a
        /*02de*/ 	.byte	0x08
	.zero		1


	//   ....[31]....
        /*02e0*/ 	.word	0x00001930
        /*02e4*/ 	.word	0x000000ff
        /*02e8*/ 	.word	0x00000048
        /*02ec*/ 	.short	0x0101
        /*02ee*/ 	.byte	0x04
	.zero		1


	//   ....[32]....
        /*02f0*/ 	.word	0x00001950
        /*02f4*/ 	.word	0x000000ff
        /*02f8*/ 	.word	0x00000010
        /*02fc*/ 	.short	0x010a
        /*02fe*/ 	.byte	0x08
	.zero		1


	//   ....[33]....
        /*0300*/ 	.word	0x000019d0
        /*0304*/ 	.word	0x000000ff
        /*0308*/ 	.word	0x00000010
        /*030c*/ 	.short	0x010a
        /*030e*/ 	.byte	0x11
	.zero		1


	//   ....[34]....
        /*0310*/ 	.word	0x00001b30
        /*0314*/ 	.word	0x000000ff
        /*0318*/ 	.word	0x00000010
        /*031c*/ 	.short	0x010a
        /*031e*/ 	.byte	0x08
	.zero		1


	//   ....[35]....
        /*0320*/ 	.word	0x00001c50
        /*0324*/ 	.word	0x00000002
        /*0328*/ 	.word	0x00000050
        /*032c*/ 	.short	0x010a
        /*032e*/ 	.byte	0xff
	.zero		1


	//   ....[36]....
        /*0330*/ 	.word	0x00001d10
        /*0334*/ 	.word	0x00000002
        /*0338*/ 	.word	0x00000000
        /*033c*/ 	.short	0x0101
        /*033e*/ 	.byte	0xff
	.zero		1


	//   ....[37]....
        /*0340*/ 	.word	0x00002270
        /*0344*/ 	.word	0x000000ff
        /*0348*/ 	.word	0x00000000
        /*034c*/ 	.short	0x010a
        /*034e*/ 	.byte	0x04
	.zero		1


	//   ....[38]....
        /*0350*/ 	.word	0x00002310
        /*0354*/ 	.word	0x00000000
        /*0358*/ 	.word	0x00000000
        /*035c*/ 	.short	0x010a
        /*035e*/ 	.byte	0xff
	.zero		1


	//   ....[39]....
        /*0360*/ 	.word	0x00002430
        /*0364*/ 	.word	0x00000000
        /*0368*/ 	.word	0x000000b0
        /*036c*/ 	.short	0x010a
        /*036e*/ 	.byte	0xff
	.zero		1


	//   ....[40]....
        /*0370*/ 	.word	0x00002490
        /*0374*/ 	.word	0x00000004
        /*0378*/ 	.word	0x00000000
        /*037c*/ 	.short	0x0101
        /*037e*/ 	.byte	0xff
	.zero		1


	//   ....[41]....
        /*0380*/ 	.word	0x000024b0
        /*0384*/ 	.word	0x000000ff
        /*0388*/ 	.word	0x00000060
        /*038c*/ 	.short	0x010a
        /*038e*/ 	.byte	0x05
	.zero		1


	//   ....[42]....
        /*0390*/ 	.word	0x000025d0
        /*0394*/ 	.word	0x00000000
        /*0398*/ 	.word	0x00000050
        /*039c*/ 	.short	0x010a
        /*039e*/ 	.byte	0xff
	.zero		1


	//   ....[43]....
        /*03a0*/ 	.word	0x000026e0
        /*03a4*/ 	.word	0x00000000
        /*03a8*/ 	.word	0x00000000
        /*03ac*/ 	.short	0x0101
        /*03ae*/ 	.byte	0xff
	.zero		1


	//   ....[44]....
        /*03b0*/ 	.word	0x00002770
        /*03b4*/ 	.word	0x000000ff
        /*03b8*/ 	.word	0x00000060
        /*03bc*/ 	.short	0x0106
        /*03be*/ 	.byte	0x05
	.zero		1


	//   ....[45]....
        /*03c0*/ 	.word	0x00002790
        /*03c4*/ 	.word	0x000000ff
        /*03c8*/ 	.word	0x00000060
        /*03cc*/ 	.short	0x010a
        /*03ce*/ 	.byte	0x05
	.zero		1


	//   ....[46]....
        /*03d0*/ 	.word	0x00002820
        /*03d4*/ 	.word	0x000000ff
        /*03d8*/ 	.word	0x00000060
        /*03dc*/ 	.short	0x0106
        /*03de*/ 	.byte	0x04
	.zero		1


	//   ....[47]....
        /*03e0*/ 	.word	0x00002860
        /*03e4*/ 	.word	0x00000000
        /*03e8*/ 	.word	0x00000060
        /*03ec*/ 	.short	0x010a
        /*03ee*/ 	.byte	0xff
	.zero		1


	//   ....[48]....
        /*03f0*/ 	.word	0x00002da0
        /*03f4*/ 	.word	0x00000000
        /*03f8*/ 	.word	0x00000050
        /*03fc*/ 	.short	0x010a
        /*03fe*/ 	.byte	0xff
	.zero		1


	//   ....[49]....
        /*0400*/ 	.word	0x00002eb0
        /*0404*/ 	.word	0x00000003
        /*0408*/ 	.word	0x00000000
        /*040c*/ 	.short	0x0101
        /*040e*/ 	.byte	0xff
	.zero		1


	//   ....[50]....
        /*0410*/ 	.word	0x00002ec0
        /*0414*/ 	.word	0x000000ff
        /*0418*/ 	.word	0x00000000
        /*041c*/ 	.short	0x010a
        /*041e*/ 	.byte	0x06
	.zero		1


	//   ....[51]....
        /*0420*/ 	.word	0x00002ee0
        /*0424*/ 	.word	0x000000ff
        /*0428*/ 	.word	0x00000090
        /*042c*/ 	.short	0x010a
        /*042e*/ 	.byte	0x07
	.zero		1


	//   ....[52]....
        /*0430*/ 	.word	0x00002fb0
        /*0434*/ 	.word	0x000000ff
        /*0438*/ 	.word	0x00000000
        /*043c*/ 	.short	0x010a
        /*043e*/ 	.byte	0x06
	.zero		1


	//   ....[53]....
        /*0440*/ 	.word	0x000030e0
        /*0444*/ 	.word	0x000000ff
        /*0448*/ 	.word	0x00000000
        /*044c*/ 	.short	0x010a
        /*044e*/ 	.byte	0x1a
	.zero		1


	//   ....[54]....
        /*0450*/ 	.word	0x00003380
        /*0454*/ 	.word	0x000000ff
        /*0458*/ 	.word	0x00000000
        /*045c*/ 	.short	0x010a
        /*045e*/ 	.byte	0x06
	.zero		1


	//   ....[55]....
        /*0460*/ 	.word	0x00003410
        /*0464*/ 	.word	0x000000ff
        /*0468*/ 	.word	0x00000000
        /*046c*/ 	.short	0x010a
        /*046e*/ 	.byte	0x06
	.zero		1


	//   ....[56]....
        /*0470*/ 	.word	0x000034a0
        /*0474*/ 	.word	0x000000ff
        /*0478*/ 	.word	0x00000000
        /*047c*/ 	.short	0x010a
        /*047e*/ 	.byte	0x06
	.zero		1


	//   ....[57]....
        /*0480*/ 	.word	0x00003530
        /*0484*/ 	.word	0x000000ff
        /*0488*/ 	.word	0x00000000
        /*048c*/ 	.short	0x010a
        /*048e*/ 	.byte	0x07
	.zero		1


	//   ....[58]....
        /*0490*/ 	.word	0x00003990
        /*0494*/ 	.word	0x00000000
        /*0498*/ 	.word	0x00000050
        /*049c*/ 	.short	0x010a
        /*049e*/ 	.byte	0xff
	.zero		1


	//   ....[59]....
        /*04a0*/ 	.word	0x00003a50
        /*04a4*/ 	.word	0x00000000
        /*04a8*/ 	.word	0x00000000
        /*04ac*/ 	.short	0x0101
        /*04ae*/ 	.byte	0xff
	.zero		1


	//   ....[60]....
        /*04b0*/ 	.word	0x00003d70
        /*04b4*/ 	.word	0x000000ff
        /*04b8*/ 	.word	0x00000048
        /*04bc*/ 	.short	0x010a
        /*04be*/ 	.byte	0x07
	.zero		1


	//   ....[61]....
        /*04c0*/ 	.word	0x00003f60
        /*04c4*/ 	.word	0x000000ff
        /*04c8*/ 	.word	0x00000030
        /*04cc*/ 	.short	0x010a
        /*04ce*/ 	.byte	0x07
	.zero		1


	//   ....[62]....
        /*04d0*/ 	.word	0x00004130
        /*04d4*/ 	.word	0x000000ff
        /*04d8*/ 	.word	0x00000020
        /*04dc*/ 	.short	0x010b
        /*04de*/ 	.byte	0x07
	.zero		1


	//   ....[63]....
        /*04e0*/ 	.word	0x000041a0
        /*04e4*/ 	.word	0x000000ff
        /*04e8*/ 	.word	0x00000000
        /*04ec*/ 	.short	0x0101
        /*04ee*/ 	.byte	0x08
	.zero		1


	//   ....[64]....
        /*04f0*/ 	.word	0x000041d0
        /*04f4*/ 	.word	0x000000ff
        /*04f8*/ 	.word	0x00000038
        /*04fc*/ 	.short	0x010a
        /*04fe*/ 	.byte	0x07
	.zero		1


	//   ....[65]....
        /*0500*/ 	.word	0x000043e0
        /*0504*/ 	.word	0x000000ff
        /*0508*/ 	.word	0x00000028
        /*050c*/ 	.short	0x010b
        /*050e*/ 	.byte	0x07
	.zero		1


	//   ....[66]....
        /*0510*/ 	.word	0x00004400
        /*0514*/ 	.word	0x000000ff
        /*0518*/ 	.word	0x00000000
        /*051c*/ 	.short	0x0101
        /*051e*/ 	.byte	0x0d
	.zero		1


	//   ....[67]....
        /*0520*/ 	.word	0x00004430
        /*0524*/ 	.word	0x000000ff
        /*0528*/ 	.word	0x00000030
        /*052c*/ 	.short	0x010a
        /*052e*/ 	.byte	0x07
	.zero		1


	//   ....[68]....
        /*0530*/ 	.word	0x00004470
        /*0534*/ 	.word	0x00000000
        /*0538*/ 	.word	0x00000038
        /*053c*/ 	.short	0x010a
        /*053e*/ 	.byte	0xff
	.zero		1


	//   ....[69]....
        /*0540*/ 	.word	0x000047a0
        /*0544*/ 	.word	0x00000000
        /*0548*/ 	.word	0x00000050
        /*054c*/ 	.short	0x010a
        /*054e*/ 	.byte	0xff
	.zero		1


	//   ....[70]....
        /*0550*/ 	.word	0x000048b0
        /*0554*/ 	.word	0x00000000
        /*0558*/ 	.word	0x00000000
        /*055c*/ 	.short	0x0101
        /*055e*/ 	.byte	0xff
	.zero		1


	//   ....[71]....
        /*0560*/ 	.word	0x00005310
        /*0564*/ 	.word	0x00000003
        /*0568*/ 	.word	0x00000020
        /*056c*/ 	.short	0x010a
        /*056e*/ 	.byte	0xff
	.zero		1


	//   ....[72]....
        /*0570*/ 	.word	0x00005350
        /*0574*/ 	.word	0x000000cf
        /*0578*/ 	.word	0x00000070
        /*057c*/ 	.short	0x010a
        /*057e*/ 	.byte	0xff
	.zero		1


	//   ....[73]....
        /*0580*/ 	.word	0x00005480
        /*0584*/ 	.word	0x00000003
        /*0588*/ 	.word	0x00000020
        /*058c*/ 	.short	0x010a
        /*058e*/ 	.byte	0xff
	.zero		1


	//   ....[74]....
        /*0590*/ 	.word	0x000055e0
        /*0594*/ 	.word	0x00000000
        /*0598*/ 	.word	0x00000000
        /*059c*/ 	.short	0x0101
        /*059e*/ 	.byte	0xff
	.zero		1


	//   ....[75]....
        /*05a0*/ 	.word	0x00005640
        /*05a4*/ 	.word	0x000000cf
        /*05a8*/ 	.word	0x00000070
        /*05ac*/ 	.short	0x010a
        /*05ae*/ 	.byte	0xff
	.zero		1


	//   ....[76]....
        /*05b0*/ 	.word	0x000069f0
        /*05b4*/ 	.word	0x000000d2
        /*05b8*/ 	.word	0x00000020
        /*05bc*/ 	.short	0x010a
        /*05be*/ 	.byte	0xff
	.zero		1


	//   ....[77]....
        /*05c0*/ 	.word	0x00006ac0
        /*05c4*/ 	.word	0x000000d2
        /*05c8*/ 	.word	0x00000020
        /*05cc*/ 	.short	0x010a
        /*05ce*/ 	.byte	0xff
	.zero		1


	//   ....[78]....
        /*05d0*/ 	.word	0x00006c00
        /*05d4*/ 	.word	0x00000003
        /*05d8*/ 	.word	0x00000000
        /*05dc*/ 	.short	0x0101
        /*05de*/ 	.byte	0xff
	.zero		1


	//   ....[79]....
        /*05e0*/ 	.word	0x00007110
        /*05e4*/ 	.word	0x000000ff
        /*05e8*/ 	.word	0x00000000
        /*05ec*/ 	.short	0x0101
        /*05ee*/ 	.byte	0x05
	.zero		1


	//   ....[80]....
        /*05f0*/ 	.word	0x00008090
        /*05f4*/ 	.word	0x00000003
        /*05f8*/ 	.word	0x000000c0
        /*05fc*/ 	.short	0x010a
        /*05fe*/ 	.byte	0xff
	.zero		1


	//   ....[81]....
        /*0600*/ 	.word	0x000080f0
        /*0604*/ 	.word	0x00000002
        /*0608*/ 	.word	0x00000010
        /*060c*/ 	.short	0x010a
        /*060e*/ 	.byte	0xff
	.zero		1


	//   ....[82]....
        /*0610*/ 	.word	0x00008150
        /*0614*/ 	.word	0x00000002
        /*0618*/ 	.word	0x00000010
        /*061c*/ 	.short	0x010a
        /*061e*/ 	.byte	0xff
	.zero		1


	//   ....[83]....
        /*0620*/ 	.word	0x000081a0
        /*0624*/ 	.word	0x00000002
        /*0628*/ 	.word	0x00000050
        /*062c*/ 	.short	0x010a
        /*062e*/ 	.byte	0xff
	.zero		1


	//   ....[84]....
        /*0630*/ 	.word	0x00008200
        /*0634*/ 	.word	0x00000000
        /*0638*/ 	.word	0x00000000
        /*063c*/ 	.short	0x010a
        /*063e*/ 	.byte	0xff
	.zero		1


	//   ....[85]....
        /*0640*/ 	.word	0x00008250
        /*0644*/ 	.word	0x00000000
        /*0648*/ 	.word	0x000000b0
        /*064c*/ 	.short	0x010a
        /*064e*/ 	.byte	0xff
	.zero		1


	//   ....[86]....
        /*0650*/ 	.word	0x000082b0
        /*0654*/ 	.word	0x00000000
        /*0658*/ 	.word	0x00000060
        /*065c*/ 	.short	0x010a
        /*065e*/ 	.byte	0xff
	.zero		1


	//   ....[87]....
        /*0660*/ 	.word	0x00008300
        /*0664*/ 	.word	0x00000000
        /*0668*/ 	.word	0x00000050
        /*066c*/ 	.short	0x010a
        /*066e*/ 	.byte	0xff
	.zero		1


	//   ....[88]....
        /*0670*/ 	.word	0x00008360
        /*0674*/ 	.word	0x00000000
        /*0678*/ 	.word	0x00000060
        /*067c*/ 	.short	0x010a
        /*067e*/ 	.byte	0xff
	.zero		1


	//   ....[89]....
        /*0680*/ 	.word	0x000083b0
        /*0684*/ 	.word	0x00000000
        /*0688*/ 	.word	0x00000050
        /*068c*/ 	.short	0x010a
        /*068e*/ 	.byte	0xff
	.zero		1


	//   ....[90]....
        /*0690*/ 	.word	0x00008410
        /*0694*/ 	.word	0x00000003
        /*0698*/ 	.word	0x00000090
        /*069c*/ 	.short	0x010a
        /*069e*/ 	.byte	0xff
	.zero		1


	//   ....[91]....
        /*06a0*/ 	.word	0x00008470
        /*06a4*/ 	.word	0x00000000
        /*06a8*/ 	.word	0x00000000
        /*06ac*/ 	.short	0x010a
        /*06ae*/ 	.byte	0xff
	.zero		1


	//   ....[92]....
        /*06b0*/ 	.word	0x000084d0
        /*06b4*/ 	.word	0x00000000
        /*06b8*/ 	.word	0x00000000
        /*06bc*/ 	.short	0x010a
        /*06be*/ 	.byte	0xff
	.zero		1


	//   ....[93]....
        /*06c0*/ 	.word	0x00008530
        /*06c4*/ 	.word	0x00000000
        /*06c8*/ 	.word	0x00000000
        /*06cc*/ 	.short	0x010a
        /*06ce*/ 	.byte	0xff
	.zero		1


	//   ....[94]....
        /*06d0*/ 	.word	0x00008590
        /*06d4*/ 	.word	0x00000000
        /*06d8*/ 	.word	0x00000000
        /*06dc*/ 	.short	0x010a
        /*06de*/ 	.byte	0xff
	.zero		1


	//   ....[95]....
        /*06e0*/ 	.word	0x000085f0
        /*06e4*/ 	.word	0x00000000
        /*06e8*/ 	.word	0x00000000
        /*06ec*/ 	.short	0x010a
        /*06ee*/ 	.byte	0xff
	.zero		1


	//   ....[96]....
        /*06f0*/ 	.word	0x00008640
        /*06f4*/ 	.word	0x00000000
        /*06f8*/ 	.word	0x00000050
        /*06fc*/ 	.short	0x010a
        /*06fe*/ 	.byte	0xff
	.zero		1


	//   ....[97]....
        /*0700*/ 	.word	0x000086a0
        /*0704*/ 	.word	0x00000000
        /*0708*/ 	.word	0x00000048
        /*070c*/ 	.short	0x010a
        /*070e*/ 	.byte	0xff
	.zero		1


	//   ....[98]....
        /*0710*/ 	.word	0x00008700
        /*0714*/ 	.word	0x00000003
        /*0718*/ 	.word	0x00000030
        /*071c*/ 	.short	0x010a
        /*071e*/ 	.byte	0xff
	.zero		1


	//   ....[99]....
        /*0720*/ 	.word	0x00008760
        /*0724*/ 	.word	0x00000003
        /*0728*/ 	.word	0x00000038
        /*072c*/ 	.short	0x010a
        /*072e*/ 	.byte	0xff
	.zero		1


	//   ....[100]....
        /*0730*/ 	.word	0x000087c0
        /*0734*/ 	.word	0x00000000
        /*0738*/ 	.word	0x00000030
        /*073c*/ 	.short	0x010a
        /*073e*/ 	.byte	0xff
	.zero		1


	//   ....[101]....
        /*0740*/ 	.word	0x00008810
        /*0744*/ 	.word	0x00000000
        /*0748*/ 	.word	0x00000050
        /*074c*/ 	.short	0x010a
        /*074e*/ 	.byte	0xff
	.zero		1


	//   ....[102]....
        /*0750*/ 	.word	0x00008860
        /*0754*/ 	.word	0x00000003
        /*0758*/ 	.word	0x00000020
        /*075c*/ 	.short	0x010a
        /*075e*/ 	.byte	0xff
	.zero		1


	//   ....[103]....
        /*0760*/ 	.word	0x000088b0
        /*0764*/ 	.word	0x000000cf
        /*0768*/ 	.word	0x00000070
        /*076c*/ 	.short	0x010a
        /*076e*/ 	.byte	0xff
	.zero		1


	//   ....[104]....
        /*0770*/ 	.word	0x00008900
        /*0774*/ 	.word	0x000000d2
        /*0778*/ 	.word	0x00000020
        /*077c*/ 	.short	0x010a
        /*077e*/ 	.byte	0xff
	.zero		1


	//----- nvinfo : EIATTR_NUM_MBARRIERS
	.align		4
.L_47:
        /*0780*/ 	.byte	0x03, 0x38
        /*0782*/ 	.short	0x001a


	//----- nvinfo : EIATTR_EXIT_INSTR_OFFSETS
	.align		4
        /*0784*/ 	.byte	0x04, 0x1c
        /*0786*/ 	.short	(.L_49 - .L_48)


	//   ....[0]....
.L_48:
        /*0788*/ 	.word	0x00002340


	//   ....[1]....
        /*078c*/ 	.word	0x00002830


	//   ....[2]....
        /*0790*/ 	.word	0x00002890


	//   ....[3]....
        /*0794*/ 	.word	0x00003790


	//   ....[4]....
        /*0798*/ 	.word	0x000044a0


	//   ....[5]....
        /*079c*/ 	.word	0x000044e0


	//   ....[6]....
        /*07a0*/ 	.word	0x00008080


	//----- nvinfo : EIATTR_MAX_THREADS
	.align		4
.L_49:
        /*07a4*/ 	.byte	0x04, 0x05
        /*07a6*/ 	.short	(.L_51 - .L_50)
.L_50:
        /*07a8*/ 	.word	0x00000100
        /*07ac*/ 	.word	0x00000001
        /*07b0*/ 	.word	0x00000001


	//----- nvinfo : EIATTR_CRS_STACK_SIZE
	.align		4
.L_51:
        /*07b4*/ 	.byte	0x04, 0x1e
        /*07b6*/ 	.short	(.L_53 - .L_52)
.L_52:
        /*07b8*/ 	.word	0x00000000


	//----- nvinfo : EIATTR_CBANK_PARAM_SIZE
	.align		4
.L_53:
        /*07bc*/ 	.byte	0x03, 0x19
        /*07be*/ 	.short	0x0800


	//----- nvinfo : EIATTR_PARAM_CBANK
	.align		4
        /*07c0*/ 	.byte	0x04, 0x0a
        /*07c2*/ 	.short	(.L_55 - .L_54)
	.align		4
.L_54:
        /*07c4*/ 	.word	index@(.nv.constant0._ZN7cutlass13device_kernelINS_4gemm6kernel13GemmUniversalIN4cute5tupleIJiiiiEEENS1_10collective13CollectiveMmaINS1_35MainloopSm100TmaUmmaWarpSpecializedILi2ELi2ELi4ENS5_IJNS4_1CILi1EEESB_SB_EEEEENS5_IJNSA_ILi128EEESE_SE_EEENS_12float_e4m3_tENS5_IJlSB_lEEESG_SH_NS4_8TiledMMAINS4_8MMA_AtomIJNS4_10MMA_TraitsINS4_19SM100_MMA_F8F6F4_SSEJSG_SG_fSE_SE_NS4_17integral_constantINS4_4UMMA5MajorELSO_0EEESP_NSM_INSN_7ScaleInELSQ_0EEESR_EEEEEENS4_6LayoutISC_NS5_IJNSA_ILi0EEESV_SV_EEEEENS5_IJNS4_10UnderscoreESY_SY_EEEEENS4_13SM90_TMA_LOADENS4_14ComposedLayoutINS4_7SwizzleILi3ELi4ELi3EEENS4_18smem_ptr_flag_bitsILi8EEENSU_INS5_IJNSA_ILi8EEESE_EEENS5_IJSE_SB_EEEEEEEvNS4_8identityES11_S1B_vS1C_EENS_8epilogue10collective18CollectiveEpilogueINS1E_23Sm100TmaWarpSpecializedILi2ELi2ELi64ELb0ELb0EEEJSF_NS5_IJNSU_ISE_SB_EENSU_INSA_ILi64EEESB_EEEEESG_SH_SG_SH_NS1E_6fusion15FusionCallbacksIS1I_NS1N_17LinearCombinationISG_fSG_fLNS_15FloatRoundStyleE2EEESF_S1M_JEEENS4_5SM1004TMEM4LOAD26SM100_TMEM_LOAD_32dp32b64xES11_NS12_INS13_ILi2ELi4ELi3EEES16_NSU_INS5_IJS17_S1K_EEENS5_IJS1K_SB_EEEEEEENS4_39AutoVectorizingCopyWithAssumedAlignmentILi128EEENS4_14SM90_TMA_STOREES21_S23_S23_EEEvvEEEEvNT_6ParamsE)
        /*07c8*/ 	.short	0x0380
        /*07ca*/ 	.short	0x0800


	//----- nvinfo : EIATTR_SW_WAR
	.align		4
.L_55:
        /*07cc*/ 	.byte	0x04, 0x36
        /*07ce*/ 	.short	(.L_57 - .L_56)
.L_56:
        /*07d0*/ 	.word	0x00000008
.L_57:


//--------------------- .nv.callgraph             --------------------------
	.section	.nv.callgraph,"",@"SHT_CUDA_CALLGRAPH"
	.align	4
	.sectionentsize	8
	.align		4
        /*0000*/ 	.word	0x00000000
	.align		4
        /*0004*/ 	.word	0xffffffff
	.align		4
        /*0008*/ 	.word	index@(_ZN7cutlass13device_kernelINS_4gemm6kernel13GemmUniversalIN4cute5tupleIJiiiiEEENS1_10collective13CollectiveMmaINS1_35MainloopSm100TmaUmmaWarpSpecializedILi2ELi2ELi4ENS5_IJNS4_1CILi1EEESB_SB_EEEEENS5_IJNSA_ILi128EEESE_SE_EEENS_12float_e4m3_tENS5_IJlSB_lEEESG_SH_NS4_8TiledMMAINS4_8MMA_AtomIJNS4_10MMA_TraitsINS4_19SM100_MMA_F8F6F4_SSEJSG_SG_fSE_SE_NS4_17integral_constantINS4_4UMMA5MajorELSO_0EEESP_NSM_INSN_7ScaleInELSQ_0EEESR_EEEEEENS4_6LayoutISC_NS5_IJNSA_ILi0EEESV_SV_EEEEENS5_IJNS4_10UnderscoreESY_SY_EEEEENS4_13SM90_TMA_LOADENS4_14ComposedLayoutINS4_7SwizzleILi3ELi4ELi3EEENS4_18smem_ptr_flag_bitsILi8EEENSU_INS5_IJNSA_ILi8EEESE_EEENS5_IJSE_SB_EEEEEEEvNS4_8identityES11_S1B_vS1C_EENS_8epilogue10collective18CollectiveEpilogueINS1E_23Sm100TmaWarpSpecializedILi2ELi2ELi64ELb0ELb0EEEJSF_NS5_IJNSU_ISE_SB_EENSU_INSA_ILi64EEESB_EEEEESG_SH_SG_SH_NS1E_6fusion15FusionCallbacksIS1I_NS1N_17LinearCombinationISG_fSG_fLNS_15FloatRoundStyleE2EEESF_S1M_JEEENS4_5SM1004TMEM4LOAD26SM100_TMEM_LOAD_32dp32b64xES11_NS12_INS13_ILi2ELi4ELi3EEES16_NSU_INS5_IJS17_S1K_EEENS5_IJS1K_SB_EEEEEEENS4_39AutoVectorizingCopyWithAssumedAlignmentILi128EEENS4_14SM90_TMA_STOREES21_S23_S23_EEEvvEEEEvNT_6ParamsE)
	.align		4
        /*000c*/ 	.word	index@(__assertfail)
	.align		4
        /*0010*/ 	.word	0x00000000
	.align		4
        /*0014*/ 	.word	0xfffffffe
	.align		4
        /*0018*/ 	.word	0x00000000
	.align		4
        /*001c*/ 	.word	0xfffffffd
	.align		4
        /*0020*/ 	.word	0x00000000
	.align		4
        /*0024*/ 	.word	0xfffffffc


//--------------------- .nv.constant4             --------------------------
	.section	.nv.constant4,"a",@progbits
	.align	8
	.align		8
.nv.constant4:
        /*0000*/ 	.dword	__assertfail
	.align		8
        /*0008*/ 	.dword	__unnamed_1
	.align		8
        /*0010*/ 	.dword	__unnamed_2
	.align		8
        /*0018*/ 	.dword	_ZN40_INTERNAL_6149207e_4_k_cu_b0b12905_352114cuda3std3__45__cpo5beginE
	.align		8
        /*0020*/ 	.dword	_ZN40_INTERNAL_6149207e_4_k_cu_b0b12905_352114cuda3std3__45__cpo3endE
	.align		8
        /*0028*/ 	.dword	_ZN40_INTERNAL_6149207e_4_k_cu_b0b12905_352114cuda3std3__45__cpo6cbeginE
	.align		8
        /*0030*/ 	.dword	_ZN40_INTERNAL_6149207e_4_k_cu_b0b12905_352114cuda3std3__45__cpo4cendE
	.align		8
        /*0038*/ 	.dword	_ZN40_INTERNAL_6149207e_4_k_cu_b0b12905_352114cuda3std3__442_GLOBAL__N__6149207e_4_k_cu_b0b12905_352116ignoreE
	.align		8
        /*0040*/ 	.dword	_ZN40_INTERNAL_6149207e_4_k_cu_b0b12905_352114cuda3std3__419piecewise_constructE
	.align		8
        /*0048*/ 	.dword	_ZN40_INTERNAL_6149207e_4_k_cu_b0b12905_352114cuda3std3__48in_placeE
	.align		8
        /*0050*/ 	.dword	_ZN40_INTERNAL_6149207e_4_k_cu_b0b12905_352114cuda3std6ranges3__45__cpo4swapE
	.align		8
        /*0058*/ 	.dword	_ZN40_INTERNAL_6149207e_4_k_cu_b0b12905_352114cuda3std6ranges3__45__cpo9iter_moveE
	.align		8
        /*0060*/ 	.dword	_ZN40_INTERNAL_6149207e_4_k_cu_b0b12905_352114cute7productE
	.align		8
        /*0068*/ 	.dword	_ZN40_INTERNAL_6149207e_4_k_cu_b0b12905_352114cute1_E
	.align		8
        /*0070*/ 	.dword	$str$25
	.align		8
        /*0078*/ 	.dword	$str$26
	.align		8
        /*0080*/ 	.dword	$str$27
	.align		8
        /*0088*/ 	.dword	$str$28


//--------------------- .text._ZN7cutlass13device_kernelINS_4gemm6kernel13GemmUniversalIN4cute5tupleIJiiiiEEENS1_10collective13CollectiveMmaINS1_35MainloopSm100TmaUmmaWarpSpecializedILi2ELi2ELi4ENS5_IJNS4_1CILi1EEESB_SB_EEEEENS5_IJNSA_ILi128EEESE_SE_EEENS_12float_e4m3_tENS5_IJlSB_lEEESG_SH_NS4_8TiledMMAINS4_8MMA_AtomIJNS4_10MMA_TraitsINS4_19SM100_MMA_F8F6F4_SSEJSG_SG_fSE_SE_NS4_17integral_constantINS4_4UMMA5MajorELSO_0EEESP_NSM_INSN_7ScaleInELSQ_0EEESR_EEEEEENS4_6LayoutISC_NS5_IJNSA_ILi0EEESV_SV_EEEEENS5_IJNS4_10UnderscoreESY_SY_EEEEENS4_13SM90_TMA_LOADENS4_14ComposedLayoutINS4_7SwizzleILi3ELi4ELi3EEENS4_18smem_ptr_flag_bitsILi8EEENSU_INS5_IJNSA_ILi8EEESE_EEENS5_IJSE_SB_EEEEEEEvNS4_8identityES11_S1B_vS1C_EENS_8epilogue10collective18CollectiveEpilogueINS1E_23Sm100TmaWarpSpecializedILi2ELi2ELi64ELb0ELb0EEEJSF_NS5_IJNSU_ISE_SB_EENSU_INSA_ILi64EEESB_EEEEESG_SH_SG_SH_NS1E_6fusion15FusionCallbacksIS1I_NS1N_17LinearCombinationISG_fSG_fLNS_15FloatRoundStyleE2EEESF_S1M_JEEENS4_5SM1004TMEM4LOAD26SM100_TMEM_LOAD_32dp32b64xES11_NS12_INS13_ILi2ELi4ELi3EEES16_NSU_INS5_IJS17_S1K_EEENS5_IJS1K_SB_EEEEEEENS4_39AutoVectorizingCopyWithAssumedAlignmentILi128EEENS4_14SM90_TMA_STOREES21_S23_S23_EEEvvEEEEvNT_6ParamsE --------------------------
	.section	.text._ZN7cutlass13device_kernelINS_4gemm6kernel13GemmUniversalIN4cute5tupleIJiiiiEEENS1_10collective13CollectiveMmaINS1_35MainloopSm100TmaUmmaWarpSpecializedILi2ELi2ELi4ENS5_IJNS4_1CILi1EEESB_SB_EEEEENS5_IJNSA_ILi128EEESE_SE_EEENS_12float_e4m3_tENS5_IJlSB_lEEESG_SH_NS4_8TiledMMAINS4_8MMA_AtomIJNS4_10MMA_TraitsINS4_19SM100_MMA_F8F6F4_SSEJSG_SG_fSE_SE_NS4_17integral_constantINS4_4UMMA5MajorELSO_0EEESP_NSM_INSN_7ScaleInELSQ_0EEESR_EEEEEENS4_6LayoutISC_NS5_IJNSA_ILi0EEESV_SV_EEEEENS5_IJNS4_10UnderscoreESY_SY_EEEEENS4_13SM90_TMA_LOADENS4_14ComposedLayoutINS4_7SwizzleILi3ELi4ELi3EEENS4_18smem_ptr_flag_bitsILi8EEENSU_INS5_IJNSA_ILi8EEESE_EEENS5_IJSE_SB_EEEEEEEvNS4_8identityES11_S1B_vS1C_EENS_8epilogue10collective18CollectiveEpilogueINS1E_23Sm100TmaWarpSpecializedILi2ELi2ELi64ELb0ELb0EEEJSF_NS5_IJNSU_ISE_SB_EENSU_INSA_ILi64EEESB_EEEEESG_SH_SG_SH_NS1E_6fusion15FusionCallbacksIS1I_NS1N_17LinearCombinationISG_fSG_fLNS_15FloatRoundStyleE2EEESF_S1M_JEEENS4_5SM1004TMEM4LOAD26SM100_TMEM_LOAD_32dp32b64xES11_NS12_INS13_ILi2ELi4ELi3EEES16_NSU_INS5_IJS17_S1K_EEENS5_IJS1K_SB_EEEEEEENS4_39AutoVectorizingCopyWithAssumedAlignmentILi128EEENS4_14SM90_TMA_STOREES21_S23_S23_EEEvvEEEEvNT_6ParamsE,"ax",@progbits
	.align	128
.text._ZN7cutlass13device_kernelINS_4gemm6kernel13GemmUniversalIN4cute5tupleIJiiiiEEENS1_10collective13CollectiveMmaINS1_35MainloopSm100TmaUmmaWarpSpecializedILi2ELi2ELi4ENS5_IJNS4_1CILi1EEESB_SB_EEEEENS5_IJNSA_ILi128EEESE_SE_EEENS_12float_e4m3_tENS5_IJlSB_lEEESG_SH_NS4_8TiledMMAINS4_8MMA_AtomIJNS4_10MMA_TraitsINS4_19SM100_MMA_F8F6F4_SSEJSG_SG_fSE_SE_NS4_17integral_constantINS4_4UMMA5MajorELSO_0EEESP_NSM_INSN_7ScaleInELSQ_0EEESR_EEEEEENS4_6LayoutISC_NS5_IJNSA_ILi0EEESV_SV_EEEEENS5_IJNS4_10UnderscoreESY_SY_EEEEENS4_13SM90_TMA_LOADENS4_14ComposedLayoutINS4_7SwizzleILi3ELi4ELi3EEENS4_18smem_ptr_flag_bitsILi8EEENSU_INS5_IJNSA_ILi8EEESE_EEENS5_IJSE_SB_EEEEEEEvNS4_8identityES11_S1B_vS1C_EENS_8epilogue10collective18CollectiveEpilogueINS1E_23Sm100TmaWarpSpecializedILi2ELi2ELi64ELb0ELb0EEEJSF_NS5_IJNSU_ISE_SB_EENSU_INSA_ILi64EEESB_EEEEESG_SH_SG_SH_NS1E_6fusion15FusionCallbacksIS1I_NS1N_17LinearCombinationISG_fSG_fLNS_15FloatRoundStyleE2EEESF_S1M_JEEENS4_5SM1004TMEM4LOAD26SM100_TMEM_LOAD_32dp32b64xES11_NS12_INS13_ILi2ELi4ELi3EEES16_NSU_INS5_IJS17_S1K_EEENS5_IJS1K_SB_EEEEEEENS4_39AutoVectorizingCopyWithAssumedAlignmentILi128EEENS4_14SM90_TMA_STOREES21_S23_S23_EEEvvEEEEvNT_6ParamsE:
        .type           _ZN7cutlass13device_kernelINS_4gemm6kernel13GemmUniversalIN4cute5tupleIJiiiiEEENS1_10collective13CollectiveMmaINS1_35MainloopSm100TmaUmmaWarpSpecializedILi2ELi2ELi4ENS5_IJNS4_1CILi1EEESB_SB_EEEEENS5_IJNSA_ILi128EEESE_SE_EEENS_12float_e4m3_tENS5_IJlSB_lEEESG_SH_NS4_8TiledMMAINS4_8MMA_AtomIJNS4_10MMA_TraitsINS4_19SM100_MMA_F8F6F4_SSEJSG_SG_fSE_SE_NS4_17integral_constantINS4_4UMMA5MajorELSO_0EEESP_NSM_INSN_7ScaleInELSQ_0EEESR_EEEEEENS4_6LayoutISC_NS5_IJNSA_ILi0EEESV_SV_EEEEENS5_IJNS4_10UnderscoreESY_SY_EEEEENS4_13SM90_TMA_LOADENS4_14ComposedLayoutINS4_7SwizzleILi3ELi4ELi3EEENS4_18smem_ptr_flag_bitsILi8EEENSU_INS5_IJNSA_ILi8EEESE_EEENS5_IJSE_SB_EEEEEEEvNS4_8identityES11_S1B_vS1C_EENS_8epilogue10collective18CollectiveEpilogueINS1E_23Sm100TmaWarpSpecializedILi2ELi2ELi64ELb0ELb0EEEJSF_NS5_IJNSU_ISE_SB_EENSU_INSA_ILi64EEESB_EEEEESG_SH_SG_SH_NS1E_6fusion15FusionCallbacksIS1I_NS1N_17LinearCombinationISG_fSG_fLNS_15FloatRoundStyleE2EEESF_S1M_JEEENS4_5SM1004TMEM4LOAD26SM100_TMEM_LOAD_32dp32b64xES11_NS12_INS13_ILi2ELi4ELi3EEES16_NSU_INS5_IJS17_S1K_EEENS5_IJS1K_SB_EEEEEEENS4_39AutoVectorizingCopyWithAssumedAlignmentILi128EEENS4_14SM90_TMA_STOREES21_S23_S23_EEEvvEEEEvNT_6ParamsE,@function
        .size           _ZN7cutlass13device_kernelINS_4gemm6kernel13GemmUniversalIN4cute5tupleIJiiiiEEENS1_10collective13CollectiveMmaINS1_35MainloopSm100TmaUmmaWarpSpecializedILi2ELi2ELi4ENS5_IJNS4_1CILi1EEESB_SB_EEEEENS5_IJNSA_ILi128EEESE_SE_EEENS_12float_e4m3_tENS5_IJlSB_lEEESG_SH_NS4_8TiledMMAINS4_8MMA_AtomIJNS4_10MMA_TraitsINS4_19SM100_MMA_F8F6F4_SSEJSG_SG_fSE_SE_NS4_17integral_constantINS4_4UMMA5MajorELSO_0EEESP_NSM_INSN_7ScaleInELSQ_0EEESR_EEEEEENS4_6LayoutISC_NS5_IJNSA_ILi0EEESV_SV_EEEEENS5_IJNS4_10UnderscoreESY_SY_EEEEENS4_13SM90_TMA_LOADENS4_14ComposedLayoutINS4_7SwizzleILi3ELi4ELi3EEENS4_18smem_ptr_flag_bitsILi8EEENSU_INS5_IJNSA_ILi8EEESE_EEENS5_IJSE_SB_EEEEEEEvNS4_8identityES11_S1B_vS1C_EENS_8epilogue10collective18CollectiveEpilogueINS1E_23Sm100TmaWarpSpecializedILi2ELi2ELi64ELb0ELb0EEEJSF_NS5_IJNSU_ISE_SB_EENSU_INSA_ILi64EEESB_EEEEESG_SH_SG_SH_NS1E_6fusion15FusionCallbacksIS1I_NS1N_17LinearCombinationISG_fSG_fLNS_15FloatRoundStyleE2EEESF_S1M_JEEENS4_5SM1004TMEM4LOAD26SM100_TMEM_LOAD_32dp32b64xES11_NS12_INS13_ILi2ELi4ELi3EEES16_NSU_INS5_IJS17_S1K_EEENS5_IJS1K_SB_EEEEEEENS4_39AutoVectorizingCopyWithAssumedAlignmentILi128EEENS4_14SM90_TMA_STOREES21_S23_S23_EEEvvEEEEvNT_6ParamsE,(.L_x_137 - _ZN7cutlass13device_kernelINS_4gemm6kernel13GemmUniversalIN4cute5tupleIJiiiiEEENS1_10collective13CollectiveMmaINS1_35MainloopSm100TmaUmmaWarpSpecializedILi2ELi2ELi4ENS5_IJNS4_1CILi1EEESB_SB_EEEEENS5_IJNSA_ILi128EEESE_SE_EEENS_12float_e4m3_tENS5_IJlSB_lEEESG_SH_NS4_8TiledMMAINS4_8MMA_AtomIJNS4_10MMA_TraitsINS4_19SM100_MMA_F8F6F4_SSEJSG_SG_fSE_SE_NS4_17integral_constantINS4_4UMMA5MajorELSO_0EEESP_NSM_INSN_7ScaleInELSQ_0EEESR_EEEEEENS4_6LayoutISC_NS5_IJNSA_ILi0EEESV_SV_EEEEENS5_IJNS4_10UnderscoreESY_SY_EEEEENS4_13SM90_TMA_LOADENS4_14ComposedLayoutINS4_7SwizzleILi3ELi4ELi3EEENS4_18smem_ptr_flag_bitsILi8EEENSU_INS5_IJNSA_ILi8EEESE_EEENS5_IJSE_SB_EEEEEEEvNS4_8identityES11_S1B_vS1C_EENS_8epilogue10collective18CollectiveEpilogueINS1E_23Sm100TmaWarpSpecializedILi2ELi2ELi64ELb0ELb0EEEJSF_NS5_IJNSU_ISE_SB_EENSU_INSA_ILi64EEESB_EEEEESG_SH_SG_SH_NS1E_6fusion15FusionCallbacksIS1I_NS1N_17LinearCombinationISG_fSG_fLNS_15FloatRoundStyleE2EEESF_S1M_JEEENS4_5SM1004TMEM4LOAD26SM100_TMEM_LOAD_32dp32b64xES11_NS12_INS13_ILi2ELi4ELi3EEES16_NSU_INS5_IJS17_S1K_EEENS5_IJS1K_SB_EEEEEEENS4_39AutoVectorizingCopyWithAssumedAlignmentILi128EEENS4_14SM90_TMA_STOREES21_S23_S23_EEEvvEEEEvNT_6ParamsE)
        .other          _ZN7cutlass13device_kernelINS_4gemm6kernel13GemmUniversalIN4cute5tupleIJiiiiEEENS1_10collective13CollectiveMmaINS1_35MainloopSm100TmaUmmaWarpSpecializedILi2ELi2ELi4ENS5_IJNS4_1CILi1EEESB_SB_EEEEENS5_IJNSA_ILi128EEESE_SE_EEENS_12float_e4m3_tENS5_IJlSB_lEEESG_SH_NS4_8TiledMMAINS4_8MMA_AtomIJNS4_10MMA_TraitsINS4_19SM100_MMA_F8F6F4_SSEJSG_SG_fSE_SE_NS4_17integral_constantINS4_4UMMA5MajorELSO_0EEESP_NSM_INSN_7ScaleInELSQ_0EEESR_EEEEEENS4_6LayoutISC_NS5_IJNSA_ILi0EEESV_SV_EEEEENS5_IJNS4_10UnderscoreESY_SY_EEEEENS4_13SM90_TMA_LOADENS4_14ComposedLayoutINS4_7SwizzleILi3ELi4ELi3EEENS4_18smem_ptr_flag_bitsILi8EEENSU_INS5_IJNSA_ILi8EEESE_EEENS5_IJSE_SB_EEEEEEEvNS4_8identityES11_S1B_vS1C_EENS_8epilogue10collective18CollectiveEpilogueINS1E_23Sm100TmaWarpSpecializedILi2ELi2ELi64ELb0ELb0EEEJSF_NS5_IJNSU_ISE_SB_EENSU_INSA_ILi64EEESB_EEEEESG_SH_SG_SH_NS1E_6fusion15FusionCallbacksIS1I_NS1N_17LinearCombinationISG_fSG_fLNS_15FloatRoundStyleE2EEESF_S1M_JEEENS4_5SM1004TMEM4LOAD26SM100_TMEM_LOAD_32dp32b64xES11_NS12_INS13_ILi2ELi4ELi3EEES16_NSU_INS5_IJS17_S1K_EEENS5_IJS1K_SB_EEEEEEENS4_39AutoVectorizingCopyWithAssumedAlignmentILi128EEENS4_14SM90_TMA_STOREES21_S23_S23_EEEvvEEEEvNT_6ParamsE,@"STO_CUDA_ENTRY STV_DEFAULT"
_ZN7cutlass13device_kernelINS_4gemm6kernel13GemmUniversalIN4cute5tupleIJiiiiEEENS1_10collective13CollectiveMmaINS1_35MainloopSm100TmaUmmaWarpSpecializedILi2ELi2ELi4ENS5_IJNS4_1CILi1EEESB_SB_EEEEENS5_IJNSA_ILi128EEESE_SE_EEENS_12float_e4m3_tENS5_IJlSB_lEEESG_SH_NS4_8TiledMMAINS4_8MMA_AtomIJNS4_10MMA_TraitsINS4_19SM100_MMA_F8F6F4_SSEJSG_SG_fSE_SE_NS4_17integral_constantINS4_4UMMA5MajorELSO_0EEESP_NSM_INSN_7ScaleInELSQ_0EEESR_EEEEEENS4_6LayoutISC_NS5_IJNSA_ILi0EEESV_SV_EEEEENS5_IJNS4_10UnderscoreESY_SY_EEEEENS4_13SM90_TMA_LOADENS4_14ComposedLayoutINS4_7SwizzleILi3ELi4ELi3EEENS4_18smem_ptr_flag_bitsILi8EEENSU_INS5_IJNSA_ILi8EEESE_EEENS5_IJSE_SB_EEEEEEEvNS4_8identityES11_S1B_vS1C_EENS_8epilogue10collective18CollectiveEpilogueINS1E_23Sm100TmaWarpSpecializedILi2ELi2ELi64ELb0ELb0EEEJSF_NS5_IJNSU_ISE_SB_EENSU_INSA_ILi64EEESB_EEEEESG_SH_SG_SH_NS1E_6fusion15FusionCallbacksIS1I_NS1N_17LinearCombinationISG_fSG_fLNS_15FloatRoundStyleE2EEESF_S1M_JEEENS4_5SM1004TMEM4LOAD26SM100_TMEM_LOAD_32dp32b64xES11_NS12_INS13_ILi2ELi4ELi3EEES16_NSU_INS5_IJS17_S1K_EEENS5_IJS1K_SB_EEEEEEENS4_39AutoVectorizingCopyWithAssumedAlignmentILi128EEENS4_14SM90_TMA_STOREES21_S23_S23_EEEvvEEEEvNT_6ParamsE:
[----:B------:R-:W1:Y:S01]  /*0000*/  LDC R1, c[0x0][0x37c] ;  /* 0x0000df00ff017b82 */ /* 0x000e620000000800 */
[----:B------:R-:W2:Y:S01]  /*0010*/  S2R R189, SR_TID.X ;  /* 0x0000000000bd7919 */ /* 0x000ea20000002100 */
[----:B------:R-:W3:Y:S01]  /*0020*/  LDCU.64 UR4, c[0x0][0x890] ;  /* 0x00011200ff0477ac */ /* 0x000ee20008000a00 */
[----:B------:R-:W-:Y:S02]  /*0030*/  PRMT R171, RZ, 0x7610, R171 ;  /* 0x00007610ffab7816 */ /* 0x000fe400000000ab */
[----:B------:R-:W-:Y:S01]  /*0040*/  ELECT P5, URZ, PT ;  /* 0x0000000000ff782f */ /* 0x000fe200038a0000 */
[----:B------:R-:W4:Y:S01]  /*0050*/  LDCU.64 UR46, c[0x0][0x358] ;  /* 0x00006b00ff2e77ac */ /* 0x000f220008000a00 */
[----:B---3--:R-:W-:-:S04]  /*0060*/  UISETP.NE.U32.AND UP0, UPT, UR4, URZ, UPT ;  /* 0x000000ff0400728c */ /* 0x008fc8000bf05070 */
[----:B------:R-:W-:Y:S01]  /*0070*/  UISETP.NE.AND.EX UP0, UPT, UR5, URZ, UPT, UP0 ;  /* 0x000000ff0500728c */ /* 0x000fe2000bf05300 */
[----:B--2---:R-:W-:-:S05]  /*0080*/  SHF.R.U32.HI R173, RZ, 0x5, R189 ;  /* 0x00000005ffad7819 */ /* 0x004fca00000116bd */
[----:B------:R-:W2:Y:S02]  /*0090*/  SHFL.IDX PT, R0, R173, RZ, 0x1f ;  /* 0x00001fffad007589 */ /* 0x000ea400000e0000 */
[----:B--2---:R-:W-:Y:S01]  /*00a0*/  R2UR UR8, R0 ;  /* 0x00000000000872ca */ /* 0x004fe200000e0000 */
[----:B-1--4-:R-:W-:-:S14]  /*00b0*/  BRA.U UP0, `(.L_x_0) ;  /* 0x00000001002c7547 */ /* 0x012fdc000b800000 */
[----:B------:R-:W1:Y:S02]  /*00c0*/  LDCU.64 UR6, c[0x0][0x888] ;  /* 0x00011100ff0677ac */ /* 0x000e640008000a00 */
[----:B-1----:R-:W-:-:S04]  /*00d0*/  UISETP.NE.U32.AND UP0, UPT, UR6, URZ, UPT ;  /* 0x000000ff0600728c */ /* 0x002fc8000bf05070 */
[----:B------:R-:W-:-:S09]  /*00e0*/  UISETP.NE.AND.EX UP0, UPT, UR7, URZ, UPT, UP0 ;  /* 0x000000ff0700728c */ /* 0x000fd2000bf05300 */
[----:B------:R-:W-:Y:S05]  /*00f0*/  BRA.U !UP0, `(.L_x_1) ;  /* 0x0000000108107547 */ /* 0x000fea000b800000 */
[----:B------:R-:W1:Y:S02]  /*0100*/  LDC.64 R2, c[0x0][0x888] ;  /* 0x00022200ff027b82 */ /* 0x000e640000000a00 */
[----:B-1----:R1:W5:Y:S01]  /*0110*/  LDG.E R81, desc[UR46][R2.64] ;  /* 0x0000002e02517981 */ /* 0x002362000c1e1900 */
[----:B------:R-:W-:Y:S01]  /*0120*/  HFMA2 R171, -RZ, RZ, 0, 5.9604644775390625e-08 ;  /* 0x00000001ffab7431 */ /* 0x000fe200000001ff */
[----:B------:R-:W-:Y:S05]  /*0130*/  BRA `(.L_x_0) ;  /* 0x00000000000c7947 */ /* 0x000fea0003800000 */
.L_x_1:
[----:B------:R-:W1:Y:S01]  /*0140*/  LDCU UR6, c[0x0][0x880] ;  /* 0x00011000ff0677ac */ /* 0x000e620008000800 */
[----:B------:R-:W-:Y:S01]  /*0150*/  HFMA2 R171, -RZ, RZ, 0, 5.9604644775390625e-08 ;  /* 0x00000001ffab7431 */ /* 0x000fe200000001ff */
[----:B-1----:R-:W-:-:S07]  /*0160*/  MOV R81, UR6 ;  /* 0x0000000600517c02 */ /* 0x002fce0008000f00 */
.L_x_0:
[----:B------:R-:W2:Y:S02]  /*0170*/  LDCU.64 UR6, c[0x0][0x8b0] ;  /* 0x00011600ff0677ac */ /* 0x000ea40008000a00 */
[----:B--2---:R-:W-:-:S04]  /*0180*/  UISETP.NE.U32.AND UP0, UPT, UR6, URZ, UPT ;  /* 0x000000ff0600728c */ /* 0x004fc8000bf05070 */
[----:B------:R-:W-:-:S09]  /*0190*/  UISETP.NE.AND.EX UP0, UPT, UR7, URZ, UPT, UP0 ;  /* 0x000000ff0700728c */ /* 0x000fd2000bf05300 */
[----:B------:R-:W-:Y:S05]  /*01a0*/  BRA.U UP0, `(.L_x_2) ;  /* 0x0000000100247547 */ /* 0x000fea000b800000 */
[----:B------:R-:W2:Y:S02]  /*01b0*/  LDCU.64 UR6, c[0x0][0x8a8] ;  /* 0x00011500ff0677ac */ /* 0x000ea40008000a00 */
[----:B--2---:R-:W-:-:S04]  /*01c0*/  UISETP.NE.U32.AND UP0, UPT, UR6, URZ, UPT ;  /* 0x000000ff0600728c */ /* 0x004fc8000bf05070 */
[----:B------:R-:W-:-:S09]  /*01d0*/  UISETP.NE.AND.EX UP0, UPT, UR7, URZ, UPT, UP0 ;  /* 0x000000ff0700728c */ /* 0x000fd2000bf05300 */
[----:B------:R-:W-:Y:S05]  /*01e0*/  BRA.U !UP0, `(.L_x_3) ;  /* 0x00000001080c7547 */ /* 0x000fea000b800000 */
[----:B------:R-:W2:Y:S02]  /*01f0*/  LDC.64 R78, c[0x0][0x8a8] ;  /* 0x00022a00ff4e7b82 */ /* 0x000ea40000000a00 */
[----:B--2---:R2:W5:Y:S01]  /*0200*/  LDG.E R78, desc[UR46][R78.64] ;  /* 0x0000002e4e4e7981 */ /* 0x004562000c1e1900 */
[----:B------:R-:W-:Y:S05]  /*0210*/  BRA `(.L_x_2) ;  /* 0x0000000000087947 */ /* 0x000fea0003800000 */
.L_x_3:
[----:B------:R-:W2:Y:S02]  /*0220*/  LDCU UR6, c[0x0][0x8a0] ;  /* 0x00011400ff0677ac */ /* 0x000ea40008000800 */
[----:B--2---:R-:W-:Y:S02]  /*0230*/  MOV R78, UR6 ;  /* 0x00000006004e7c02 */ /* 0x004fe40008000f00 */
.L_x_2:
[----:B------:R-:W-:Y:S01]  /*0240*/  IMAD.U32 R0, RZ, RZ, UR8 ;  /* 0x00000008ff007e24 */ /* 0x000fe2000f8e00ff */
[----:B------:R-:W-:Y:S04]  /*0250*/  BSSY.RECONVERGENT B0, `(.L_x_4) ;  /* 0x000000c000007945 */ /* 0x000fe80003800200 */
[C---:B------:R-:W-:Y:S02]  /*0260*/  ISETP.NE.OR P1, PT, R0.reuse, 0x1, !P5 ;  /* 0x000000010000780c */ /* 0x040fe40006f25670 */
[----:B------:R-:W-:-:S11]  /*0270*/  ISETP.NE.OR P0, PT, R0, 0x3, !P5 ;  /* 0x000000030000780c */ /* 0x000fd60006f05670 */
[----:B------:R-:W-:Y:S05]  /*0280*/  @P1 BRA `(.L_x_5) ;  /* 0x0000000000201947 */ /* 0x000fea0003800000 */
[----:B------:R-:W3:Y:S02]  /*0290*/  LDCU.64 UR6, c[0x0][0x348] ;  /* 0x00006900ff0677ac */ /* 0x000ee40008000a00 */
[----:B---3--:R-:W-:Y:S02]  /*02a0*/  UIADD3 UR10, UP1, UPT, UR6, 0x80, URZ ;  /* 0x00000080060a7890 */ /* 0x008fe4000ff3e0ff */
[----:B------:R-:W-:Y:S02]  /*02b0*/  UIADD3 UR6, UP0, UPT, UR6, 0x180, URZ ;  /* 0x0000018006067890 */ /* 0x000fe4000ff1e0ff */
[----:B------:R-:W-:Y:S02]  /*02c0*/  UIADD3.X UR11, UPT, UPT, URZ, UR7, URZ, UP1, !UPT ;  /* 0x00000007ff0b7290 */ /* 0x000fe40008ffe4ff */
[----:B------:R-:W-:-:S07]  /*02d0*/  UIADD3.X UR7, UPT, UPT, URZ, UR7, URZ, UP0, !UPT ;  /* 0x00000007ff077290 */ /* 0x000fce00087fe4ff */
[----:B------:R3:W-:Y:S02]  /*02e0*/  UTMACCTL.PF [UR10] ;  /* 0x000000000a0079b9 */ /* 0x0007e40008040000 */
[----:B------:R3:W-:Y:S02]  /*02f0*/  UTMACCTL.PF [UR6] ;  /* 0x00000000060079b9 */ /* 0x0007e40008040000 */
[----:B---3--:R-:W-:Y:S01]  /*0300*/  NOP ;  /* 0x0000000000007918 */ /* 0x008fe20000000000 */
.L_x_5:
[----:B------:R-:W-:Y:S05]  /*0310*/  BSYNC.RECONVERGENT B0 ;  /* 0x0000000000007941 */ /* 0x000fea0003800200 */
.L_x_4:
[----:B------:R-:W-:Y:S04]  /*0320*/  BSSY.RECONVERGENT B0, `(.L_x_6) ;  /* 0x000000a000007945 */ /* 0x000fe80003800200 */
        /* <DEDUP_REMOVED lines=9> */
.L_x_7:
[----:B------:R-:W-:Y:S05]  /*03c0*/  BSYNC.RECONVERGENT B0 ;  /* 0x0000000000007941 */ /* 0x000fea0003800200 */
.L_x_6:
[----:B------:R-:W3:Y:S01]  /*03d0*/  LDCU.64 UR6, c[0x0][0x888] ;  /* 0x00011100ff0677ac */ /* 0x000ee20008000a00 */
[----:B------:R-:W-:Y:S02]  /*03e0*/  UISETP.EQ.U32.AND UP1, UPT, UR4, URZ, UPT ;  /* 0x000000ff0400728c */ /* 0x000fe4000bf22070 */
[----:B------:R-:W-:Y:S02]  /*03f0*/  UPLOP3.LUT UP2, UPT, UPT, UPT, UPT, 0x80, 0x8 ;  /* 0x000000000008789c */ /* 0x000fe40003f4f070 */
[----:B---3--:R-:W-:-:S04]  /*0400*/  UISETP.NE.U32.AND UP0, UPT, UR6, URZ, UPT ;  /* 0x000000ff0600728c */ /* 0x008fc8000bf05070 */
[----:B------:R-:W-:-:S04]  /*0410*/  UISETP.NE.AND.EX UP0, UPT, UR7, URZ, UPT, UP0 ;  /* 0x000000ff0700728c */ /* 0x000fc8000bf05300 */
[----:B------:R-:W-:-:S04]  /*0420*/  UISETP.EQ.OR.EX UP3, UPT, UR5, URZ, !UP0, UP1 ;  /* 0x000000ff0500728c */ /* 0x000fc8000c762710 */
[----:B------:R-:W-:-:S05]  /*0430*/  UP2UR UR50, UPR, URZ, 0x8 ;  /* 0x00000008ff327883 */ /* 0x000fca0008000000 */
[----:B------:R-:W-:Y:S07]  /*0440*/  BRA.U !UP3, `(.L_x_8) ;  /* 0x000000010b207547 */ /* 0x000fee000b800000 */
[----:B------:R-:W-:Y:S01]  /*0450*/  UISETP.NE.U32.AND UP2, UPT, UR4, URZ, UPT ;  /* 0x000000ff0400728c */ /* 0x000fe2000bf45070 */
[----:B-----5:R-:W-:Y:S01]  /*0460*/  FSETP.NEU.AND P0, PT, R81, RZ, PT ;  /* 0x000000ff5100720b */ /* 0x020fe20003f0d000 */
[----:B------:R-:W-:Y:S02]  /*0470*/  USEL UR4, URZ, 0xffffffff, UP0 ;  /* 0xffffffffff047887 */ /* 0x000fe40008000000 */
[----:B------:R-:W-:-:S10]  /*0480*/  UISETP.NE.AND.EX UP2, UPT, UR5, URZ, UPT, UP2 ;  /* 0x000000ff0500728c */ /* 0x000fd4000bf45320 */
[----:B------:R-:W-:Y:S01]  /*0490*/  VOTEU.ANY UP1, P0 ;  /* 0x0000000000ff7886 */ /* 0x000fe20000020100 */
[----:B------:R-:W-:-:S04]  /*04a0*/  @!UP2 USEL UR4, URZ, 0xffffffff, UP1 ;  /* 0xffffffffff04a887 */ /* 0x000fc80008800000 */
[----:B------:R-:W-:-:S04]  /*04b0*/  ULOP3.LUT UR4, UR4, 0x1, URZ, 0xc0, !UPT ;  /* 0x0000000104047892 */ /* 0x000fc8000f8ec0ff */
[----:B------:R-:W-:-:S11]  /*04c0*/  UISETP.NE.U32.AND UP2, UPT, UR4, 0x1, UPT ;  /* 0x000000010400788c */ /* 0x000fd6000bf45070 */
.L_x_8:
[----:B-1----:R-:W1:Y:S01]  /*04d0*/  SHFL.IDX PT, R2, R173, RZ, 0x1f ;  /* 0x00001fffad027589 */ /* 0x002e6200000e0000 */
[----:B------:R-:W-:-:S04]  /*04e0*/  UISETP.NE.AND UP1, UPT, UR8, 0x2, UPT ;  /* 0x000000020800788c */ /* 0x000fc8000bf25270 */
[----:B------:R-:W-:Y:S01]  /*04f0*/  USEL UR6, URZ, 0x1, UP1 ;  /* 0x00000001ff067887 */ /* 0x000fe20008800000 */
[----:B-1----:R-:W-:-:S13]  /*0500*/  ISETP.NE.AND P0, PT, R2, RZ, PT ;  /* 0x000000ff0200720c */ /* 0x002fda0003f05270 */
[----:B------:R-:W-:Y:S05]  /*0510*/  @P0 BRA `(.L_x_9) ;  /* 0x0000000000380947 */ /* 0x000fea0003800000 */
[----:B------:R-:W1:Y:S01]  /*0520*/  S2UR UR5, SR_CgaCtaId ;  /* 0x00000000000579c3 */ /* 0x000e620000008800 */
[----:B------:R-:W-:Y:S01]  /*0530*/  UMOV UR7, 0x400 ;  /* 0x0000040000077882 */ /* 0x000fe20000000000 */
[----:B------:R-:W-:Y:S01]  /*0540*/  UMOV UR4, 0x1 ;  /* 0x0000000100047882 */ /* 0x000fe20000000000 */
[----:B------:R-:W-:Y:S01]  /*0550*/  ELECT P0, URZ, PT ;  /* 0x0000000000ff782f */ /* 0x000fe20003800000 */
[----:B------:R-:W-:-:S04]  /*0560*/  UIADD3 UR10, UPT, UPT, -UR4, 0x100000, URZ ;  /* 0x00100000040a7890 */ /* 0x000fc8000fffe1ff */
[----:B------:R-:W-:Y:S02]  /*0570*/  USHF.L.U32 UR11, UR10, 0xb, URZ ;  /* 0x0000000b0a0b7899 */ /* 0x000fe400080006ff */
[----:B------:R-:W-:Y:S02]  /*0580*/  USHF.L.U32 UR10, UR10, 0x1, URZ ;  /* 0x000000010a0a7899 */ /* 0x000fe400080006ff */
[----:B-1----:R-:W-:Y:S01]  /*0590*/  ULEA UR5, UR5, UR7, 0x18 ;  /* 0x0000000705057291 */ /* 0x002fe2000f8ec0ff */
[----:B------:R-:W1:Y:S11]  /*05a0*/  FENCE.VIEW.ASYNC.S ;  /* 0x00000000000073c6 */ /* 0x000e760000000000 */
[----:B-1----:R1:W3:Y:S01]  /*05b0*/  SYNCS.EXCH.64 URZ, [UR5], UR10 ;  /* 0x0000000a05ff75b2 */ /* 0x0022e20008000100 */
[----:B------:R1:W4:Y:S01]  /*05c0*/  SYNCS.EXCH.64 URZ, [UR5+0x10], UR10 ;  /* 0x0000100a05ff75b2 */ /* 0x0003220008000100 */
[----:B------:R1:W1:Y:S01]  /*05d0*/  SYNCS.EXCH.64 URZ, [UR5+0x8], UR10 ;  /* 0x0000080a05ff75b2 */ /* 0x0002620008000100 */
[----:B------:R1:W1:Y:S01]  /*05e0*/  SYNCS.EXCH.64 URZ, [UR5+0x18], UR10 ;  /* 0x0000180a05ff75b2 */ /* 0x0002620008000100 */
[----:B------:R-:W-:Y:S01]  /*05f0*/  NOP ;  /* 0x0000000000007918 */ /* 0x000fe20000000000 */
.L_x_9:
[----:B------:R-:W2:Y:S01]  /*0600*/  SHFL.IDX PT, R2, R173, RZ, 0x1f ;  /* 0x00001fffad027589 */ /* 0x000ea200000e0000 */
[----:B------:R-:W-:Y:S01]  /*0610*/  NOP ;  /* 0x0000000000007918 */ /* 0x000fe20000000000 */
[----:B--2---:R-:W-:-:S13]  /*0620*/  ISETP.NE.AND P0, PT, R2, 0x1, PT ;  /* 0x000000010200780c */ /* 0x004fda0003f05270 */
[----:B------:R-:W-:Y:S05]  /*0630*/  @P0 BRA `(.L_x_10) ;  /* 0x0000000000480947 */ /* 0x000fea0003800000 */
[----:B------:R-:W2:Y:S01]  /*0640*/  S2UR UR7, SR_CgaCtaId ;  /* 0x00000000000779c3 */ /* 0x000ea20000008800 */
[----:B------:R-:W-:Y:S01]  /*0650*/  UMOV UR9, 0x400 ;  /* 0x0000040000097882 */ /* 0x000fe20000000000 */
[----:B-1----:R-:W-:Y:S01]  /*0660*/  UMOV UR5, 0x20 ;  /* 0x0000002000057882 */ /* 0x002fe20000000000 */
[----:B------:R-:W-:Y:S01]  /*0670*/  UMOV UR4, 0x80 ;  /* 0x0000008000047882 */ /* 0x000fe20000000000 */
[----:B------:R-:W-:-:S04]  /*0680*/  UIADD3 UR10, UPT, UPT, -UR5, 0x100000, URZ ;  /* 0x00100000050a7890 */ /* 0x000fc8000fffe1ff */
[----:B------:R-:W-:Y:S02]  /*0690*/  USHF.L.U32 UR11, UR10, 0xb, URZ ;  /* 0x0000000b0a0b7899 */ /* 0x000fe400080006ff */
[----:B------:R-:W-:Y:S02]  /*06a0*/  USHF.L.U32 UR10, UR10, 0x1, URZ ;  /* 0x000000010a0a7899 */ /* 0x000fe400080006ff */
[----:B------:R-:W-:-:S04]  /*06b0*/  UIADD3 UR4, UPT, UPT, -UR4, 0x100000, URZ ;  /* 0x0010000004047890 */ /* 0x000fc8000fffe1ff */
[----:B------:R-:W-:Y:S02]  /*06c0*/  USHF.L.U32 UR5, UR4, 0xb, URZ ;  /* 0x0000000b04057899 */ /* 0x000fe400080006ff */
[----:B------:R-:W-:Y:S01]  /*06d0*/  USHF.L.U32 UR4, UR4, 0x1, URZ ;  /* 0x0000000104047899 */ /* 0x000fe200080006ff */
[----:B------:R-:W-:Y:S01]  /*06e0*/  ELECT P0, URZ, PT ;  /* 0x0000000000ff782f */ /* 0x000fe20003800000 */
[----:B--2---:R-:W-:Y:S01]  /*06f0*/  ULEA UR7, UR7, UR9, 0x18 ;  /* 0x0000000907077291 */ /* 0x004fe2000f8ec0ff */
[----:B------:R-:W1:Y:S11]  /*0700*/  FENCE.VIEW.ASYNC.S ;  /* 0x00000000000073c6 */ /* 0x000e760000000000 */
[----:B-1----:R2:W1:Y:S01]  /*0710*/  SYNCS.EXCH.64 URZ, [UR7+0x20], UR10 ;  /* 0x0000200a07ff75b2 */ /* 0x0024620008000100 */
[----:B------:R2:W1:Y:S01]  /*0720*/  SYNCS.EXCH.64 URZ, [UR7+0x30], UR4 ;  /* 0x0000300407ff75b2 */ /* 0x0004620008000100 */
[----:B------:R2:W1:Y:S01]  /*0730*/  SYNCS.EXCH.64 URZ, [UR7+0x28], UR10 ;  /* 0x0000280a07ff75b2 */ /* 0x0004620008000100 */
[----:B------:R2:W1:Y:S02]  /*0740*/  SYNCS.EXCH.64 URZ, [UR7+0x38], UR4 ;  /* 0x0000380407ff75b2 */ /* 0x0004640008000100 */
[----:B--2---:R-:W-:Y:S01]  /*0750*/  NOP ;  /* 0x0000000000007918 */ /* 0x004fe20000000000 */
.L_x_10:
[----:B------:R-:W2:Y:S01]  /*0760*/  SHFL.IDX PT, R2, R173, RZ, 0x1f ;  /* 0x00001fffad027589 */ /* 0x000ea200000e0000 */
[----:B------:R-:W-:Y:S01]  /*0770*/  NOP ;  /* 0x0000000000007918 */ /* 0x000fe20000000000 */
[----:B--2---:R-:W-:-:S13]  /*0780*/  ISETP.NE.AND P0, PT, R2, 0x3, PT ;  /* 0x000000030200780c */ /* 0x004fda0003f05270 */
[----:B------:R-:W-:Y:S05]  /*0790*/  @P0 BRA `(.L_x_11) ;  /* 0x0000000000300947 */ /* 0x000fea0003800000 */
[----:B-1----:R-:W1:Y:S01]  /*07a0*/  S2UR UR5, SR_CgaCtaId ;  /* 0x00000000000579c3 */ /* 0x002e620000008800 */
        /* <DEDUP_REMOVED lines=8> */
[----:B-1----:R2:W1:Y:S01]  /*0830*/  SYNCS.EXCH.64 URZ, [UR5+0x40], UR10 ;  /* 0x0000400a05ff75b2 */ /* 0x0024620008000100 */
[----:B------:R2:W1:Y:S02]  /*0840*/  SYNCS.EXCH.64 URZ, [UR5+0x48], UR10 ;  /* 0x0000480a05ff75b2 */ /* 0x0004640008000100 */
[----:B--2---:R-:W-:Y:S01]  /*0850*/  NOP ;  /* 0x0000000000007918 */ /* 0x004fe20000000000 */
.L_x_11:
[----:B------:R-:W2:Y:S01]  /*0860*/  SHFL.IDX PT, R2, R173, RZ, 0x1f ;  /* 0x00001fffad027589 */ /* 0x000ea200000e0000 */
[----:B------:R-:W-:Y:S01]  /*0870*/  NOP ;  /* 0x0000000000007918 */ /* 0x000fe20000000000 */
[----:B--2---:R-:W-:-:S13]  /*0880*/  ISETP.NE.AND P0, PT, R2, 0x4, PT ;  /* 0x000000040200780c */ /* 0x004fda0003f05270 */
[----:B------:R-:W-:Y:S05]  /*0890*/  @P0 BRA `(.L_x_12) ;  /* 0x00000000004c0947 */ /* 0x000fea0003800000 */
[----:B-1----:R-:W1:Y:S01]  /*08a0*/  S2UR UR5, SR_CgaCtaId ;  /* 0x00000000000579c3 */ /* 0x002e620000008800 */
[----:B------:R-:W-:Y:S01]  /*08b0*/  UMOV UR9, 0x100 ;  /* 0x0000010000097882 */ /* 0x000fe20000000000 */
[----:B------:R-:W-:Y:S01]  /*08c0*/  UMOV UR7, 0x400 ;  /* 0x0000040000077882 */ /* 0x000fe20000000000 */
[----:B------:R-:W-:Y:S01]  /*08d0*/  USEL UR9, UR9, 0xe0, UP2 ;  /* 0x000000e009097887 */ /* 0x000fe20009000000 */
[----:B------:R-:W-:Y:S01]  /*08e0*/  UMOV UR4, 0x1 ;  /* 0x0000000100047882 */ /* 0x000fe20000000000 */
[----:B------:R-:W-:Y:S01]  /*08f0*/  ELECT P0, URZ, PT ;  /* 0x0000000000ff782f */ /* 0x000fe20003800000 */
[----:B------:R-:W-:-:S04]  /*0900*/  UIADD3 UR10, UPT, UPT, -UR4, 0x100000, URZ ;  /* 0x00100000040a7890 */ /* 0x000fc8000fffe1ff */
[----:B------:R-:W-:Y:S02]  /*0910*/  USHF.L.U32 UR11, UR10, 0xb, URZ ;  /* 0x0000000b0a0b7899 */ /* 0x000fe400080006ff */
[----:B------:R-:W-:Y:S02]  /*0920*/  USHF.L.U32 UR10, UR10, 0x1, URZ ;  /* 0x000000010a0a7899 */ /* 0x000fe400080006ff */
[----:B------:R-:W-:-:S04]  /*0930*/  UIADD3 UR12, UPT, UPT, -UR9, 0x100000, URZ ;  /* 0x00100000090c7890 */ /* 0x000fc8000fffe1ff */
[----:B------:R-:W-:Y:S02]  /*0940*/  USHF.L.U32 UR13, UR12, 0xb, URZ ;  /* 0x0000000b0c0d7899 */ /* 0x000fe400080006ff */
[----:B------:R-:W-:Y:S02]  /*0950*/  USHF.L.U32 UR12, UR12, 0x1, URZ ;  /* 0x000000010c0c7899 */ /* 0x000fe400080006ff */
[----:B-1----:R-:W-:Y:S01]  /*0960*/  ULEA UR5, UR5, UR7, 0x18 ;  /* 0x0000000705057291 */ /* 0x002fe2000f8ec0ff */
[----:B------:R-:W1:Y:S11]  /*0970*/  FENCE.VIEW.ASYNC.S ;  /* 0x00000000000073c6 */ /* 0x000e760000000000 */
[----:B-1----:R2:W1:Y:S01]  /*0980*/  SYNCS.EXCH.64 URZ, [UR5+0x50], UR10 ;  /* 0x0000500a05ff75b2 */ /* 0x0024620008000100 */
[----:B------:R2:W1:Y:S01]  /*0990*/  SYNCS.EXCH.64 URZ, [UR5+0x60], UR12 ;  /* 0x0000600c05ff75b2 */ /* 0x0004620008000100 */
[----:B------:R2:W1:Y:S01]  /*09a0*/  SYNCS.EXCH.64 URZ, [UR5+0x58], UR10 ;  /* 0x0000580a05ff75b2 */ /* 0x0004620008000100 */
[----:B------:R2:W1:Y:S02]  /*09b0*/  SYNCS.EXCH.64 URZ, [UR5+0x68], UR12 ;  /* 0x0000680c05ff75b2 */ /* 0x0004640008000100 */
[----:B--2---:R-:W-:Y:S01]  /*09c0*/  NOP ;  /* 0x0000000000007918 */ /* 0x004fe20000000000 */
.L_x_12:
        /* <DEDUP_REMOVED lines=20> */
[----:B------:R2:W1:Y:S01]  /*0b10*/  SYNCS.EXCH.64 URZ, [UR7+0x98], UR4 ;  /* 0x0000980407ff75b2 */ /* 0x0004620008000100 */
[----:B------:R2:W1:Y:S01]  /*0b20*/  SYNCS.EXCH.64 URZ, [UR7+0x80], UR10 ;  /* 0x0000800a07ff75b2 */ /* 0x0004620008000100 */
[----:B------:R2:W1:Y:S01]  /*0b30*/  SYNCS.EXCH.64 URZ, [UR7+0xa0], UR4 ;  /* 0x0000a00407ff75b2 */ /* 0x0004620008000100 */
[----:B------:R2:W1:Y:S01]  /*0b40*/  SYNCS.EXCH.64 URZ, [UR7+0x88], UR10 ;  /* 0x0000880a07ff75b2 */ /* 0x0004620008000100 */
[----:B------:R2:W1:Y:S02]  /*0b50*/  SYNCS.EXCH.64 URZ, [UR7+0xa8], UR4 ;  /* 0x0000a80407ff75b2 */ /* 0x0004640008000100 */
[----:B--2---:R-:W-:Y:S01]  /*0b60*/  NOP ;  /* 0x0000000000007918 */ /* 0x004fe20000000000 */
.L_x_13:
        /* <DEDUP_REMOVED lines=18> */
.L_x_14:
[----:B-1----:R-:W1:Y:S01]  /*0c90*/  S2UR UR5, SR_CTAID.X ;  /* 0x00000000000579c3 */ /* 0x002e620000002500 */
[----:B------:R-:W-:-:S05]  /*0ca0*/  CS2R.32 R170, SR_CgaSize ;  /* 0x0000000000aa7805 */ /* 0x000fca0000008a00 */
[----:B------:R-:W-:-:S05]  /*0cb0*/  IMAD R170, R170, -0xa0, RZ ;  /* 0xffffff60aaaa7824 */ /* 0x000fca00078e02ff */
[----:B------:R-:W-:-:S14]  /*0cc0*/  R2UR UR9, R170 ;  /* 0x00000000aa0972ca */ /* 0x000fdc00000e0000 */
[----:B------:R-:W2:Y:S01]  /*0cd0*/  LDCU UR9, c[0x0][UR9+0x2b0] ;  /* 0x00005600090977ac */ /* 0x000ea20008000800 */
[----:B------:R-:W-:Y:S01]  /*0ce0*/  NOP ;  /* 0x0000000000007918 */ /* 0x000fe20000000000 */
[----:B------:R-:W-:-:S05]  /*0cf0*/  CS2R.32 R170, SR_CgaSize ;  /* 0x0000000000aa7805 */ /* 0x000fca0000008a00 */
[----:B------:R-:W-:-:S05]  /*0d00*/  IMAD R170, R170, -0xa0, RZ ;  /* 0xffffff60aaaa7824 */ /* 0x000fca00078e02ff */
[----:B------:R-:W-:-:S14]  /*0d10*/  R2UR UR7, R170 ;  /* 0x00000000aa0772ca */ /* 0x000fdc00000e0000 */
[----:B------:R-:W3:Y:S01]  /*0d20*/  LDCU UR7, c[0x0][UR7+0x2b4] ;  /* 0x00005680070777ac */ /* 0x000ee20008000800 */
[----:B------:R-:W4:Y:S08]  /*0d30*/  S2UR UR4, SR_CTAID.Y ;  /* 0x00000000000479c3 */ /* 0x000f300000002600 */
[----:B------:R-:W3:Y:S01]  /*0d40*/  LDC R9, c[0x0][0xb24] ;  /* 0x0002c900ff097b82 */ /* 0x000ee20000000800 */
[----:B-1----:R-:W-:-:S02]  /*0d50*/  I2FP.F32.U32 R5, UR5 ;  /* 0x0000000500057c45 */ /* 0x002fc40008201000 */
[----:B------:R-:W-:-:S05]  /*0d60*/  CS2R.32 R3, SR_CgaSize ;  /* 0x0000000000037805 */ /* 0x000fca0000008a00 */
[----:B------:R-:W-:-:S06]  /*0d70*/  IMAD R3, R3, -0xa0, RZ ;  /* 0xffffff6003037824 */ /* 0x000fcc00078e02ff */
[----:B------:R-:W1:Y:S01]  /*0d80*/  LDC R3, c[0x0][R3+0x2a0] ;  /* 0x0000a80003037b82 */ /* 0x000e620000000800 */
[----:B------:R-:W-:Y:S01]  /*0d90*/  MOV R21, UR5 ;  /* 0x0000000500157c02 */ /* 0x000fe20008000f00 */
[----:B--2---:R-:W-:Y:S01]  /*0da0*/  FMUL R5, R5, UR9 ;  /* 0x0000000905057c20 */ /* 0x004fe20008400000 */
[----:B----4-:R-:W-:Y:S02]  /*0db0*/  I2FP.F32.U32 R4, UR4 ;  /* 0x0000000400047c45 */ /* 0x010fe40008201000 */
[----:B------:R-:W-:-:S05]  /*0dc0*/  CS2R.32 R2, SR_CgaSize ;  /* 0x0000000000027805 */ /* 0x000fca0000008a00 */
[----:B------:R-:W-:-:S06]  /*0dd0*/  IMAD R2, R2, -0xa0, RZ ;  /* 0xffffff6002027824 */ /* 0x000fcc00078e02ff */
[----:B------:R-:W2:Y:S01]  /*0de0*/  LDC R2, c[0x0][R2+0x2a4] ;  /* 0x0000a90002027b82 */ /* 0x000ea20000000800 */
[----:B------:R-:W4:Y:S01]  /*0df0*/  F2I.U32.TRUNC.NTZ R170, R5 ;  /* 0x0000000500aa7305 */ /* 0x000f22000020f000 */
[----:B------:R-:W-:Y:S01]  /*0e00*/  MOV R20, UR4 ;  /* 0x0000000400147c02 */ /* 0x000fe20008000f00 */
[----:B---3--:R-:W-:-:S05]  /*0e10*/  FMUL R4, R4, UR7 ;  /* 0x0000000704047c20 */ /* 0x008fca0008400000 */
[----:B------:R-:W-:Y:S01]  /*0e20*/  BAR.SYNC.DEFER_BLOCKING 0x0 ;  /* 0x0000000000007b1d */ /* 0x000fe20000010000 */
[----:B------:R-:W-:-:S05]  /*0e30*/  ISETP.GE.AND P0, PT, R9, 0x1, PT ;  /* 0x000000010900780c */ /* 0x000fca0003f06270 */
[----:B------:R-:W3:Y:S02]  /*0e40*/  F2I.U32.TRUNC.NTZ R147, R4 ;  /* 0x0000000400937305 */ /* 0x000ee4000020f000 */
[----:B------:R-:W2:Y:S01]  /*0e50*/  S2UR UR36, SR_CTAID.Z ;  /* 0x00000000002479c3 */ /* 0x000ea20000002700 */
[----:B----4-:R-:W-:-:S05]  /*0e60*/  IADD3 R170, PT, PT, -R170, RZ, RZ ;  /* 0x000000ffaaaa7210 */ /* 0x010fca0007ffe1ff */
[----:B-1----:R-:W-:Y:S01]  /*0e70*/  IMAD R170, R3, R170, UR5 ;  /* 0x0000000503aa7e24 */ /* 0x002fe2000f8e02aa */
[----:B---3--:R-:W-:-:S05]  /*0e80*/  IADD3 R147, PT, PT, -R147, RZ, RZ ;  /* 0x000000ff93937210 */ /* 0x008fca0007ffe1ff */
[----:B--2---:R-:W-:Y:S01]  /*0e90*/  IMAD R147, R2, R147, UR4 ;  /* 0x0000000402937e24 */ /* 0x004fe2000f8e0293 */
[----:B------:R-:W-:Y:S06]  /*0ea0*/  @!P0 BRA `(.L_x_15) ;  /* 0x0000000000b88947 */ /* 0x000fec0003800000 */
[----:B------:R-:W1:Y:S01]  /*0eb0*/  LDC.64 R4, c[0x0][0xb18] ;  /* 0x0002c600ff047b82 */ /* 0x000e620000000a00 */
[----:B------:R-:W-:-:S07]  /*0ec0*/  ISETP.NE.AND P0, PT, R9, 0x1, PT ;  /* 0x000000010900780c */ /* 0x000fce0003f05270 */
[----:B------:R-:W2:Y:S08]  /*0ed0*/  LDC R10, c[0x0][0xb0c] ;  /* 0x0002c300ff0a7b82 */ /* 0x000eb00000000800 */
[----:B------:R-:W3:Y:S08]  /*0ee0*/  LDC R11, c[0x0][0x370] ;  /* 0x0000dc00ff0b7b82 */ /* 0x000ef00000000800 */
[----:B------:R-:W4:Y:S01]  /*0ef0*/  LDC R12, c[0x0][0x374] ;  /* 0x0000dd00ff0c7b82 */ /* 0x000f220000000800 */
[----:B-1----:R-:W-:-:S07]  /*0f00*/  ISETP.NE.AND P1, PT, R4, 0x1, PT ;  /* 0x000000010400780c */ /* 0x002fce0003f25270 */
[----:B------:R-:W3:Y:S01]  /*0f10*/  LDC.64 R6, c[0x0][0xb10] ;  /* 0x0002c400ff067b82 */ /* 0x000ee20000000a00 */
[----:B--2---:R-:W-:-:S07]  /*0f20*/  ISETP.NE.AND P2, PT, R10, 0x1, PT ;  /* 0x000000010a00780c */ /* 0x004fce0003f45270 */
[----:B------:R-:W1:Y:S08]  /*0f30*/  LDC R8, c[0x0][0xb20] ;  /* 0x0002c800ff087b82 */ /* 0x000e700000000800 */
[----:B------:R-:W2:Y:S01]  /*0f40*/  LDC.64 R2, c[0x0][0xb28] ;  /* 0x0002ca00ff027b82 */ /* 0x000ea20000000a00 */
[----:B----4-:R-:W-:-:S04]  /*0f50*/  IMAD.HI.U32 R13, R12, R5, RZ ;  /* 0x000000050c0d7227 */ /* 0x010fc800078e00ff */
[----:B------:R-:W-:-:S04]  /*0f60*/  IMAD.HI.U32 R5, R20, R5, RZ ;  /* 0x0000000514057227 */ /* 0x000fc800078e00ff */
[----:B---3--:R-:W-:-:S04]  /*0f70*/  IMAD.HI.U32 R14, R11, R6, RZ ;  /* 0x000000060b0e7227 */ /* 0x008fc800078e00ff */
[C---:B------:R-:W-:Y:S01]  /*0f80*/  IMAD.HI.U32 R16, R21.reuse, R6, RZ ;  /* 0x0000000615107227 */ /* 0x040fe200078e00ff */
[-C--:B------:R-:W-:Y:S02]  /*0f90*/  @P2 SHF.R.U32.HI R11, RZ, R7.reuse, R14 ;  /* 0x00000007ff0b2219 */ /* 0x080fe4000001160e */
[-C--:B-1----:R-:W-:Y:S02]  /*0fa0*/  @P1 SHF.R.U32.HI R12, RZ, R8.reuse, R13 ;  /* 0x00000008ff0c1219 */ /* 0x082fe4000001160d */
[----:B------:R-:W-:Y:S02]  /*0fb0*/  SHF.R.U32.HI R5, RZ, R8, R5 ;  /* 0x00000008ff057219 */ /* 0x000fe40000011605 */
[----:B------:R-:W-:Y:S02]  /*0fc0*/  SHF.R.U32.HI R16, RZ, R7, R16 ;  /* 0x00000007ff107219 */ /* 0x000fe40000011610 */
[----:B------:R-:W-:Y:S01]  /*0fd0*/  SEL R5, R20, R5, !P1 ;  /* 0x0000000514057207 */ /* 0x000fe20004800000 */
[----:B--2---:R-:W-:Y:S01]  /*0fe0*/  IMAD.HI.U32 R14, R12, R2, RZ ;  /* 0x000000020c0e7227 */ /* 0x004fe200078e00ff */
[----:B------:R-:W-:-:S02]  /*0ff0*/  SEL R7, R21, R16, !P2 ;  /* 0x0000001015077207 */ /* 0x000fc40005000000 */
[----:B------:R-:W-:Y:S01]  /*1000*/  IADD3 R13, PT, PT, -R5, RZ, RZ ;  /* 0x000000ff050d7210 */ /* 0x000fe20007ffe1ff */
[----:B------:R-:W-:Y:S01]  /*1010*/  IMAD.HI.U32 R6, R11, R2, RZ ;  /* 0x000000020b067227 */ /* 0x000fe200078e00ff */
[----:B------:R-:W-:-:S03]  /*1020*/  @P0 SHF.R.U32.HI R12, RZ, R3, R14 ;  /* 0x00000003ff0c0219 */ /* 0x000fc6000001160e */
[----:B------:R-:W-:Y:S01]  /*1030*/  IMAD R13, R4, R13, R20 ;  /* 0x0000000d040d7224 */ /* 0x000fe200078e0214 */
[----:B------:R-:W-:Y:S01]  /*1040*/  @P0 SHF.R.U32.HI R11, RZ, R3, R6 ;  /* 0x00000003ff0b0219 */ /* 0x000fe20000011606 */
[----:B------:R-:W-:-:S04]  /*1050*/  IMAD R12, R12, R9, RZ ;  /* 0x000000090c0c7224 */ /* 0x000fc800078e02ff */
[----:B------:R-:W-:Y:S01]  /*1060*/  IMAD R6, R11, R9, RZ ;  /* 0x000000090b067224 */ /* 0x000fe200078e02ff */
[----:B------:R-:W-:-:S04]  /*1070*/  ISETP.GE.AND P1, PT, R5, R12, PT ;  /* 0x0000000c0500720c */ /* 0x000fc80003f26270 */
[----:B------:R-:W-:Y:S01]  /*1080*/  ISETP.GE.OR P1, PT, R7, R6, P1 ;  /* 0x000000060700720c */ /* 0x000fe20000f26670 */
[----:B------:R-:W-:-:S05]  /*1090*/  IMAD.HI.U32 R6, R5, R2, RZ ;  /* 0x0000000205067227 */ /* 0x000fca00078e00ff */
[----:B------:R-:W-:-:S04]  /*10a0*/  SHF.R.U32.HI R6, RZ, R3, R6 ;  /* 0x00000003ff067219 */ /* 0x000fc80000011606 */
[----:B------:R-:W-:-:S03]  /*10b0*/  SEL R6, R5, R6, !P0 ;  /* 0x0000000605067207 */ /* 0x000fc60004000000 */
[----:B------:R-:W-:Y:S01]  /*10c0*/  @!P1 IMAD.HI.U32 R8, R7, R2, RZ ;  /* 0x0000000207089227 */ /* 0x000fe200078e00ff */
[----:B------:R-:W-:-:S04]  /*10d0*/  IADD3 R2, PT, PT, -R6, RZ, RZ ;  /* 0x000000ff06027210 */ /* 0x000fc80007ffe1ff */
[----:B------:R-:W-:Y:S01]  /*10e0*/  @!P1 SHF.R.U32.HI R8, RZ, R3, R8 ;  /* 0x00000003ff089219 */ /* 0x000fe20000011608 */
[----:B------:R-:W-:-:S03]  /*10f0*/  IMAD R2, R9, R2, R5 ;  /* 0x0000000209027224 */ /* 0x000fc600078e0205 */
[----:B------:R-:W-:-:S05]  /*1100*/  @!P1 SEL R3, R7, R8, !P0 ;  /* 0x0000000807039207 */ /* 0x000fca0004000000 */
[--C-:B------:R-:W-:Y:S02]  /*1110*/  @!P1 IMAD.IADD R6, R6, 0x1, -R3.reuse ;  /* 0x0000000106069824 */ /* 0x100fe400078e0a03 */
[----:B------:R-:W-:Y:S01]  /*1120*/  @!P1 IMAD R3, R2, R11, R3 ;  /* 0x0000000b02039224 */ /* 0x000fe200078e0203 */
[----:B------:R-:W-:Y:S01]  /*1130*/  IADD3 R2, PT, PT, -R7, RZ, RZ ;  /* 0x000000ff07027210 */ /* 0x000fe20007ffe1ff */
[----:B------:R-:W-:Y:S02]  /*1140*/  @!P1 IMAD R5, R6, R9, R7 ;  /* 0x0000000906059224 */ /* 0x000fe400078e0207 */
[----:B------:R-:W-:Y:S02]  /*1150*/  @!P1 IMAD.MOV.U32 R7, RZ, RZ, R3 ;  /* 0x000000ffff079224 */ /* 0x000fe400078e0003 */
[----:B------:R-:W-:Y:S02]  /*1160*/  IMAD R2, R10, R2, R21 ;  /* 0x000000020a027224 */ /* 0x000fe400078e0215 */
[----:B------:R-:W-:-:S02]  /*1170*/  IMAD R20, R5, R4, R13 ;  /* 0x0000000405147224 */ /* 0x000fc400078e020d */
[----:B------:R-:W-:Y:S02]  /*1180*/  IMAD R21, R7, R10, R2 ;  /* 0x0000000a07157224 */ /* 0x000fe400078e0202 */
.L_x_15:
[----:B------:R-:W1:Y:S01]  /*1190*/  LDCU UR4, c[0x0][0xb30] ;  /* 0x00016600ff0477ac */ /* 0x000e620008000800 */
[----:B------:R-:W2:Y:S08]  /*11a0*/  S2UR UR37, SR_CgaCtaId ;  /* 0x00000000002579c3 */ /* 0x000eb00000008800 */
[----:B------:R-:W3:Y:S01]  /*11b0*/  LDC R72, c[0x0][0xb24] ;  /* 0x0002c900ff487b82 */ /* 0x000ee20000000800 */
[----:B-1----:R-:W-:-:S09]  /*11c0*/  UISETP.NE.AND UP1, UPT, UR4, 0x1, UPT ;  /* 0x000000010400788c */ /* 0x002fd2000bf25270 */
[----:B--2---:R-:W-:Y:S05]  /*11d0*/  BRA.U UP1, `(.L_x_16) ;  /* 0x0000000101407547 */ /* 0x004fea000b800000 */
[----:B------:R-:W1:Y:S08]  /*11e0*/  LDC.64 R4, c[0x0][0xb10] ;  /* 0x0002c400ff047b82 */ /* 0x000e700000000a00 */
[----:B------:R-:W2:Y:S08]  /*11f0*/  LDC.64 R2, c[0x0][0xb18] ;  /* 0x0002c600ff027b82 */ /* 0x000eb00000000a00 */
[----:B------:R-:W4:Y:S08]  /*1200*/  LDC R6, c[0x0][0xb20] ;  /* 0x0002c800ff067b82 */ /* 0x000f300000000800 */
[----:B------:R-:W3:Y:S01]  /*1210*/  LDC R8, c[0x0][0xb0c] ;  /* 0x0002c300ff087b82 */ /* 0x000ee20000000800 */
[----:B-1----:R-:W-:-:S05]  /*1220*/  IMAD.HI.U32 R4, R21, R4, RZ ;  /* 0x0000000415047227 */ /* 0x002fca00078e00ff */
[----:B------:R-:W-:Y:S01]  /*1230*/  SHF.R.U32.HI R4, RZ, R5, R4 ;  /* 0x00000005ff047219 */ /* 0x000fe20000011604 */
[----:B--2---:R-:W-:Y:S01]  /*1240*/  IMAD.HI.U32 R3, R20, R3, RZ ;  /* 0x0000000314037227 */ /* 0x004fe200078e00ff */
[----:B------:R-:W-:-:S04]  /*1250*/  ISETP.NE.AND P0, PT, R2, 0x1, PT ;  /* 0x000000010200780c */ /* 0x000fc80003f05270 */
[----:B----4-:R-:W-:-:S04]  /*1260*/  SHF.R.U32.HI R3, RZ, R6, R3 ;  /* 0x00000006ff037219 */ /* 0x010fc80000011603 */
[----:B------:R-:W-:Y:S02]  /*1270*/  SEL R3, R20, R3, !P0 ;  /* 0x0000000314037207 */ /* 0x000fe40004000000 */
[----:B---3--:R-:W-:-:S04]  /*1280*/  ISETP.NE.AND P1, PT, R8, 0x1, PT ;  /* 0x000000010800780c */ /* 0x008fc80003f25270 */
[----:B------:R-:W-:-:S05]  /*1290*/  SEL R4, R21, R4, !P1 ;  /* 0x0000000415047207 */ /* 0x000fca0004800000 */
[----:B------:R-:W-:Y:S02]  /*12a0*/  IMAD.IADD R5, R3, 0x1, -R4 ;  /* 0x0000000103057824 */ /* 0x000fe400078e0a04 */
[----:B------:R-:W-:Y:S02]  /*12b0*/  IMAD.IADD R3, R4, 0x1, -R3 ;  /* 0x0000000104037824 */ /* 0x000fe400078e0a03 */
[----:B------:R-:W-:Y:S02]  /*12c0*/  IMAD R21, R5, R8, R21 ;  /* 0x0000000805157224 */ /* 0x000fe400078e0215 */
[----:B------:R-:W-:-:S07]  /*12d0*/  IMAD R20, R3, R2, R20 ;  /* 0x0000000203147224 */ /* 0x000fce00078e0214 */
.L_x_16:
[----:B------:R-:W-:Y:S01]  /*12e0*/  BAR.SYNC.DEFER_BLOCKING 0x0 ;  /* 0x0000000000007b1d */ /* 0x000fe20000010000 */
[----:B------:R-:W-:Y:S01]  /*12f0*/  UISETP.NE.AND UP1, UPT, UR8, 0x2, UPT ;  /* 0x000000020800788c */ /* 0x000fe2000bf25270 */
[----:B------:R-:W-:Y:S02]  /*1300*/  ISETP.NE.OR P5, PT, R0, 0x2, !P5 ;  /* 0x000000020000780c */ /* 0x000fe40006fa5670 */
[----:B------:R-:W-:-:S06]  /*1310*/  LOP3.LUT R2, R189, 0x1f, RZ, 0xc0, !PT ;  /* 0x0000001fbd027812 */ /* 0x000fcc00078ec0ff */
[----:B------:R-:W-:Y:S05]  /*1320*/  BRA.U UP1, `(.L_x_17) ;  /* 0x00000011010c7547 */ /* 0x000fea000b800000 */
[----:B------:R-:W1:Y:S01]  /*1330*/  LDCU UR13, c[0x0][0x38c] ;  /* 0x00007180ff0d77ac */ /* 0x000e620008000800 */
[----:B------:R-:W2:Y:S01]  /*1340*/  LDC R9, c[0x0][0x370] ;  /* 0x0000dc00ff097b82 */ /* 0x000ea20000000800 */
[----:B------:R-:W-:Y:S01]  /*1350*/  PLOP3.LUT P1, PT, PT, PT, UP2, 0x80, 0x8 ;  /* 0x000000000008781c */ /* 0x000fe20003f2f028 */
[----:B------:R-:W-:Y:S01]  /*1360*/  IMAD.MOV.U32 R15, RZ, RZ, 0x1 ;  /* 0x00000001ff0f7424 */ /* 0x000fe200078e00ff */
[----:B------:R-:W-:Y:S01]  /*1370*/  ISETP.EQ.OR P4, PT, R2, RZ, P5 ;  /* 0x000000ff0200720c */ /* 0x000fe20002f82670 */
[----:B------:R-:W-:Y:S01]  /*1380*/  IMAD.MOV.U32 R14, RZ, RZ, RZ ;  /* 0x000000ffff0e7224 */ /* 0x000fe200078e00ff */
[----:B------:R-:W-:Y:S02]  /*1390*/  PLOP3.LUT P1, PT, P1, PT, PT, 0x8, 0x80 ;  /* 0x000000000080781c */ /* 0x000fe40000f2e170 */
[----:B------:R-:W-:Y:S01]  /*13a0*/  CS2R R12, SRZ ;  /* 0x00000000000c7805 */ /* 0x000fe2000001ff00 */
[----:B------:R-:W-:Y:S01]  /*13b0*/  IMAD.MOV.U32 R10, RZ, RZ, 0x1 ;  /* 0x00000001ff0a7424 */ /* 0x000fe200078e00ff */
[----:B------:R-:W4:Y:S01]  /*13c0*/  LDC R0, c[0x0][0x374] ;  /* 0x0000dd00ff007b82 */ /* 0x000f220000000800 */
[----:B------:R-:W2:Y:S01]  /*13d0*/  LDCU.64 UR22, c[0x0][0x348] ;  /* 0x00006900ff1677ac */ /* 0x000ea20008000a00 */
[----:B------:R-:W-:Y:S01]  /*13e0*/  UMOV UR6, URZ ;  /* 0x000000ff00067c82 */ /* 0x000fe20008000000 */
[----:B-1----:R-:W-:-:S04]  /*13f0*/  UIADD3 UR5, UPT, UPT, UR13, 0x7f, URZ ;  /* 0x0000007f0d057890 */ /* 0x002fc8000fffe0ff */
[----:B------:R-:W-:-:S04]  /*1400*/  USHF.R.S32.HI UR4, URZ, 0x1f, UR5 ;  /* 0x0000001fff047899 */ /* 0x000fc80008011405 */
[----:B------:R-:W-:-:S04]  /*1410*/  ULEA.HI UR4, UR4, UR5, URZ, 0x7 ;  /* 0x0000000504047291 */ /* 0x000fc8000f8f38ff */
[----:B------:R-:W-:Y:S02]  /*1420*/  USHF.R.S32.HI UR15, URZ, 0x7, UR4 ;  /* 0x00000007ff0f7899 */ /* 0x000fe40008011404 */
[----:B------:R-:W-:Y:S02]  /*1430*/  UIADD3 UR4, UPT, UPT, UR13, -0x1, URZ ;  /* 0xffffffff0d047890 */ /* 0x000fe4000fffe0ff */
[----:B------:R-:W-:Y:S02]  /*1440*/  UISETP.LT.U32.AND UP0, UPT, UR15, 0x2, UPT ;  /* 0x000000020f00788c */ /* 0x000fe4000bf01070 */
[----:B------:R-:W-:Y:S02]  /*1450*/  UISETP.GE.U32.AND UP1, UPT, UR4, -0xff, UPT ;  /* 0xffffff010400788c */ /* 0x000fe4000bf26070 */
[----:B------:R-:W-:Y:S02]  /*1460*/  USEL UR14, UR15, 0x2, UP0 ;  /* 0x000000020f0e7887 */ /* 0x000fe40008000000 */
[----:B------:R-:W-:-:S02]  /*1470*/  UIADD3 UR13, UPT, UPT, UR13, 0xfe, URZ ;  /* 0x000000fe0d0d7890 */ /* 0x000fc4000fffe0ff */
[----:B------:R-:W-:Y:S02]  /*1480*/  UIADD3 UR5, UPT, UPT, UR14, -0x1, URZ ;  /* 0xffffffff0e057890 */ /* 0x000fe4000fffe0ff */
[----:B------:R-:W-:-:S03]  /*1490*/  UIADD3 UR7, UPT, UPT, UR15, -UR14, URZ ;  /* 0x8000000e0f077290 */ /* 0x000fc6000fffe0ff */
[----:B------:R-:W-:-:S04]  /*14a0*/  @UP1 UIADD3 UR5, UPT, UPT, UR14, URZ, URZ ;  /* 0x000000ff0e051290 */ /* 0x000fc8000fffe0ff */
[----:B--2---:R-:W-:-:S12]  /*14b0*/  UIADD3 UR5, UPT, UPT, UR5, 0x1, URZ ;  /* 0x0000000105057890 */ /* 0x004fd8000fffe0ff */
.L_x_35:
[----:B------:R-:W-:Y:S01]  /*14c0*/  UISETP.NE.AND UP0, UPT, UR37, URZ, UPT ;  /* 0x000000ff2500728c */ /* 0x000fe2000bf05270 */
[----:B------:R-:W1:Y:S08]  /*14d0*/  S2UR UR37, SR_CgaCtaId ;  /* 0x00000000002579c3 */ /* 0x000e700000008800 */
[----:B------:R-:W-:Y:S05]  /*14e0*/  BRA.U UP0, `(.L_x_18) ;  /* 0x0000000100347547 */ /* 0x000fea000b800000 */
[----:B------:R-:W2:Y:S01]  /*14f0*/  S2R R2, SR_CgaCtaId ;  /* 0x0000000000027919 */ /* 0x000ea20000008800 */
[----:B------:R-:W-:-:S04]  /*1500*/  MOV R3, 0x400 ;  /* 0x0000040000037802 */ /* 0x000fc80000000f00 */
[----:B--2---:R-:W-:Y:S02]  /*1510*/  LEA R3, R2, R3, 0x18 ;  /* 0x0000000302037211 */ /* 0x004fe400078ec0ff */
[----:B------:R-:W-:-:S03]  /*1520*/  SHF.L.U32 R2, R10, 0x1f, RZ ;  /* 0x0000001f0a027819 */ /* 0x000fc600000006ff */
[----:B------:R-:W-:-:S04]  /*1530*/  IMAD R3, R12, 0x8, R3 ;  /* 0x000000080c037824 */ /* 0x000fc800078e0203 */
[----:B------:R-:W2:Y:S02]  /*1540*/  SYNCS.PHASECHK.TRANS64.TRYWAIT P0, [R3+URZ+0xc0], R2 ;  /* 0x0000c002030075a7 */ /* 0x000ea400080011ff */
[----:B--2---:R-:W-:Y:S05]  /*1550*/  @!P0 BRA `(.L_x_19) ;  /* 0x0000006800cc8947 */ /* 0x004fea0003800000 */
.L_x_104:
[----:B------:R-:W-:Y:S01]  /*1560*/  VIADD R12, R12, 0x1 ;  /* 0x000000010c0c7836 */ /* 0x000fe20000000000 */
[----:B------:R2:W-:Y:S04]  /*1570*/  SYNCS.ARRIVE.TRANS64.A1T0 RZ, [R3+URZ+0xb0], RZ ;  /* 0x0000b0ff03ff79a7 */ /* 0x0005e800081000ff */
[----:B------:R-:W-:-:S04]  /*1580*/  ISETP.NE.AND P0, PT, R12, 0x2, PT ;  /* 0x000000020c00780c */ /* 0x000fc80003f05270 */
[----:B------:R-:W-:Y:S02]  /*1590*/  SEL R12, R12, RZ, P0 ;  /* 0x000000ff0c0c7207 */ /* 0x000fe40000000000 */
[----:B--2---:R-:W-:-:S04]  /*15a0*/  SEL R3, RZ, 0x1, P0 ;  /* 0x00000001ff037807 */ /* 0x004fc80000000000 */
[----:B------:R-:W-:-:S07]  /*15b0*/  LOP3.LUT R10, R10, R3, RZ, 0x3c, !PT ;  /* 0x000000030a0a7212 */ /* 0x000fce00078e3cff */
.L_x_18:
[----:B------:R-:W-:Y:S01]  /*15c0*/  UMOV UR4, 0x400 ;  /* 0x0000040000047882 */ /* 0x000fe20000000000 */
[----:B------:R-:W-:Y:S01]  /*15d0*/  SHF.L.U32 R2, R15, 0x1f, RZ ;  /* 0x0000001f0f027819 */ /* 0x000fe200000006ff */
[----:B-1----:R-:W-:Y:S01]  /*15e0*/  ULEA UR4, UR37, UR4, 0x18 ;  /* 0x0000000425047291 */ /* 0x002fe2000f8ec0ff */
[----:B------:R-:W-:Y:S01]  /*15f0*/  R2UR UR35, R21 ;  /* 0x00000000152372ca */ /* 0x000fe200000e0000 */
[----:B------:R-:W-:Y:S01]  /*1600*/  UISETP.GE.U32.AND UP0, UPT, UR13, 0xff, UPT ;  /* 0x000000ff0d00788c */ /* 0x000fe2000bf06070 */
[----:B------:R-:W-:Y:S01]  /*1610*/  R2UR UR11, R20 ;  /* 0x00000000140b72ca */ /* 0x000fe200000e0000 */
[----:B------:R-:W-:Y:S01]  /*1620*/  ULEA UR8, UR6, UR4, 0x3 ;  /* 0x0000000406087291 */ /* 0x000fe2000f8e18ff */
[----:B------:R-:W-:-:S08]  /*1630*/  UMOV UR24, URZ ;  /* 0x000000ff00187c82 */ /* 0x000fd00008000000 */
[----:B------:R1:W2:Y:S01]  /*1640*/  SYNCS.PHASECHK.TRANS64.TRYWAIT P0, [UR8+0x10], R2 ;  /* 0x00001002ff0075a7 */ /* 0x0002a20008001108 */
[----:B------:R-:W-:Y:S02]  /*1650*/  USHF.L.U32 UR35, UR35, 0x7, URZ ;  /* 0x0000000723237899 */ /* 0x000fe400080006ff */
[----:B------:R-:W-:Y:S01]  /*1660*/  USHF.L.U32 UR11, UR11, 0x7, URZ ;  /* 0x000000070b0b7899 */ /* 0x000fe200080006ff */
[----:B------:R-:W-:Y:S11]  /*1670*/  BRA.U !UP0, `(.L_x_20) ;  /* 0x0000000108a47547 */ /* 0x000ff6000b800000 */
[----:B------:R-:W-:Y:S01]  /*1680*/  UMOV UR16, URZ ;  /* 0x000000ff00107c82 */ /* 0x000fe20008000000 */
[----:B------:R-:W-:-:S05]  /*1690*/  UMOV UR17, UR6 ;  /* 0x0000000600117c82 */ /* 0x000fca0008000000 */
.L_x_25:
[----:B-1----:R-:W-:Y:S01]  /*16a0*/  ULEA UR33, UR17, UR4, 0x3 ;  /* 0x0000000411217291 */ /* 0x002fe2000f8e18ff */
[----:B--2---:R-:W-:Y:S01]  /*16b0*/  @!P5 MOV R3, 0x8000 ;  /* 0x000080000003d802 */ /* 0x004fe20000000f00 */
[----:B--2---:R-:W-:Y:S10]  /*16c0*/  @P0 BRA `(.L_x_21) ;  /* 0x00000000000c0947 */ /* 0x004ff40003800000 */
[----:B------:R-:W-:-:S04]  /*16d0*/  SHF.L.U32 R5, R15, 0x1f, RZ ;  /* 0x0000001f0f057819 */ /* 0x000fc800000006ff */
[----:B------:R-:W2:Y:S02]  /*16e0*/  SYNCS.PHASECHK.TRANS64.TRYWAIT P0, [UR33+0x10], R5 ;  /* 0x00001005ff0075a7 */ /* 0x000ea40008001121 */
[----:B--2---:R-:W-:Y:S05]  /*16f0*/  @!P0 BRA `(.L_x_22) ;  /* 0x0000006800788947 */ /* 0x004fea0003800000 */
.L_x_21:
[----:B------:R2:W-:Y:S01]  /*1700*/  @!P5 SYNCS.ARRIVE.TRANS64 RZ, [UR33], R3 ;  /* 0x00000003ffffd9a7 */ /* 0x0005e20008000021 */
[----:B------:R-:W-:Y:S04]  /*1710*/  BSSY.RECONVERGENT B0, `(.L_x_23) ;  /* 0x0000003000007945 */ /* 0x000fe80003800200 */
[----:B------:R-:W-:Y:S05]  /*1720*/  @P4 BRA `(.L_x_24) ;  /* 0x0000000000044947 */ /* 0x000fea0003800000 */
[----:B------:R-:W-:Y:S05]  /*1730*/  BPT.TRAP 0x1 ;  /* 0x000000040000795c */ /* 0x000fea0000300000 */
.L_x_24:
[----:B------:R-:W-:Y:S05]  /*1740*/  BSYNC.RECONVERGENT B0 ;  /* 0x0000000000007941 */ /* 0x000fea0003800200 */
.L_x_23:
[----:B------:R-:W-:Y:S02]  /*1750*/  UIADD3 UR6, UPT, UPT, UR17, 0x1, URZ ;  /* 0x0000000111067890 */ /* 0x000fe4000fffe0ff */
[----:B------:R-:W-:Y:S02]  /*1760*/  UIADD3 UR26, UP1, UPT, UR22, 0x80, URZ ;  /* 0x00000080161a7890 */ /* 0x000fe4000ff3e0ff */
[----:B------:R-:W-:Y:S02]  /*1770*/  UISETP.NE.AND UP0, UPT, UR6, 0x2, UPT ;  /* 0x000000020600788c */ /* 0x000fe4000bf05270 */
[----:B------:R-:W-:Y:S02]  /*1780*/  USHF.L.U32 UR34, UR16, 0x7, URZ ;  /* 0x0000000710227899 */ /* 0x000fe400080006ff */
[----:B------:R-:W-:Y:S02]  /*1790*/  USEL UR9, URZ, 0x1, UP0 ;  /* 0x00000001ff097887 */ /* 0x000fe40008000000 */
[----:B------:R-:W-:-:S02]  /*17a0*/  USEL UR6, UR6, URZ, UP0 ;  /* 0x000000ff06067287 */ /* 0x000fc40008000000 */
[----:B------:R-:W-:Y:S02]  /*17b0*/  UIADD3 UR20, UP0, UPT, UR22, 0x180, URZ ;  /* 0x0000018016147890 */ /* 0x000fe4000ff1e0ff */
[----:B------:R-:W-:Y:S01]  /*17c0*/  ULEA UR8, UR6, UR4, 0x3 ;  /* 0x0000000406087291 */ /* 0x000fe2000f8e18ff */
[----:B------:R-:W-:Y:S01]  /*17d0*/  LOP3.LUT R15, R15, UR9, RZ, 0x3c, !PT ;  /* 0x000000090f0f7c12 */ /* 0x000fe2000f8e3cff */
[----:B------:R-:W-:Y:S02]  /*17e0*/  UIADD3.X UR27, UPT, UPT, URZ, UR23, URZ, UP1, !UPT ;  /* 0x00000017ff1b7290 */ /* 0x000fe40008ffe4ff */
[----:B------:R-:W-:Y:S01]  /*17f0*/  UIADD3.X UR21, UPT, UPT, URZ, UR23, URZ, UP0, !UPT ;  /* 0x00000017ff157290 */ /* 0x000fe200087fe4ff */
[----:B-1----:R-:W-:Y:S01]  /*1800*/  SHF.L.U32 R2, R15, 0x1f, RZ ;  /* 0x0000001f0f027819 */ /* 0x002fe200000006ff */
[----:B------:R-:W-:Y:S01]  /*1810*/  UMOV UR18, 0x0 ;  /* 0x0000000000127882 */ /* 0x000fe20000000000 */
[----:B------:R-:W-:Y:S01]  /*1820*/  UMOV UR19, 0x10000000 ;  /* 0x1000000000137882 */ /* 0x000fe20000000000 */
[----:B------:R-:W-:Y:S01]  /*1830*/  UMOV UR12, UR36 ;  /* 0x00000024000c7c82 */ /* 0x000fe20008000000 */
[----:B------:R1:W1:Y:S01]  /*1840*/  SYNCS.PHASECHK.TRANS64.TRYWAIT P0, [UR8+0x10], R2 ;  /* 0x00001002ff0075a7 */ /* 0x0002620008001108 */
[----:B------:R-:W-:Y:S01]  /*1850*/  ULEA UR8, UR17, UR4, 0xe ;  /* 0x0000000411087291 */ /* 0x000fe2000f8e70ff */
[----:B------:R-:W-:Y:S01]  /*1860*/  UMOV UR9, UR33 ;  /* 0x0000002100097c82 */ /* 0x000fe20008000000 */
[----:B------:R-:W-:-:S02]  /*1870*/  UMOV UR10, UR34 ;  /* 0x00000022000a7c82 */ /* 0x000fc40008000000 */
[----:B------:R-:W-:Y:S02]  /*1880*/  UIADD3 UR32, UPT, UPT, UR8, 0x8400, URZ ;  /* 0x0000840008207890 */ /* 0x000fe4000fffe0ff */
[----:B------:R-:W-:Y:S02]  /*1890*/  UIADD3 UR8, UPT, UPT, UR8, 0x10400, URZ ;  /* 0x0001040008087890 */ /* 0x000fe4000fffe0ff */
[----:B------:R-:W-:Y:S01]  /*18a0*/  UIADD3 UR16, UPT, UPT, UR16, 0x1, URZ ;  /* 0x0000000110107890 */ /* 0x000fe2000fffe0ff */
[----:B------:R-:W-:Y:S01]  /*18b0*/  UMOV UR24, UR5 ;  /* 0x0000000500187c82 */ /* 0x000fe20008000000 */
[----:B------:R-:W-:Y:S02]  /*18c0*/  UMOV UR17, UR6 ;  /* 0x0000000600117c82 */ /* 0x000fe40008000000 */
[----:B------:R-:W-:Y:S01]  /*18d0*/  UISETP.NE.AND UP0, UPT, UR16, UR5, UPT ;  /* 0x000000051000728c */ /* 0x000fe2000bf05270 */
[----:B------:R1:W-:Y:S02]  /*18e0*/  UTMALDG.3D [UR32], [UR26], desc[UR18] ;  /* 0x000012201a0075b4 */ /* 0x0003e40008011000 */
[----:B------:R1:W-:Y:S06]  /*18f0*/  UTMALDG.3D [UR8], [UR20], desc[UR18] ;  /* 0x00001208140075b4 */ /* 0x0003ec0008011000 */
[----:B------:R-:W-:Y:S05]  /*1900*/  BRA.U UP0, `(.L_x_25) ;  /* 0xfffffffd00647547 */ /* 0x000fea000b83ffff */
.L_x_20:
[----:B-1----:R-:W-:Y:S01]  /*1910*/  ULEA UR8, UR6, UR4, 0x3 ;  /* 0x0000000406087291 */ /* 0x002fe2000f8e18ff */
[----:B------:R-:W-:Y:S01]  /*1920*/  SHF.L.U32 R2, R15, 0x1f, RZ ;  /* 0x0000001f0f027819 */ /* 0x000fe200000006ff */
[----:B------:R-:W-:Y:S01]  /*1930*/  @!P1 SYNCS.ARRIVE.TRANS64.A1T0 RZ, [UR4+0x48], RZ ;  /* 0x000048ffffff99a7 */ /* 0x000fe20008100004 */
[----:B------:R-:W-:-:S06]  /*1940*/  UISETP.GT.AND UP0, UPT, UR15, UR14, UPT ;  /* 0x0000000e0f00728c */ /* 0x000fcc000bf04270 */
[----:B--2---:R1:W2:Y:S03]  /*1950*/  SYNCS.PHASECHK.TRANS64.TRYWAIT P0, [UR8+0x10], R2 ;  /* 0x00001002ff0075a7 */ /* 0x0042a60008001108 */
[----:B------:R-:W-:Y:S05]  /*1960*/  BRA.U !UP0, `(.L_x_26) ;  /* 0x0000000108a87547 */ /* 0x000fea000b800000 */
[----:B------:R-:W-:Y:S01]  /*1970*/  UIADD3 UR21, UPT, UPT, UR7, UR24, URZ ;  /* 0x0000001807157290 */ /* 0x000fe2000fffe0ff */
[----:B------:R-:W-:-:S11]  /*1980*/  UMOV UR25, UR6 ;  /* 0x0000000600197c82 */ /* 0x000fd60008000000 */
.L_x_31:
[----:B-1----:R-:W-:Y:S01]  /*1990*/  ULEA UR17, UR25, UR4, 0x3 ;  /* 0x0000000419117291 */ /* 0x002fe2000f8e18ff */
[----:B--2---:R-:W-:Y:S01]  /*19a0*/  @!P5 MOV R3, 0x8000 ;  /* 0x000080000003d802 */ /* 0x004fe20000000f00 */
[----:B--2---:R-:W-:Y:S10]  /*19b0*/  @P0 BRA `(.L_x_27) ;  /* 0x00000000000c0947 */ /* 0x004ff40003800000 */
[----:B------:R-:W-:-:S04]  /*19c0*/  SHF.L.U32 R5, R15, 0x1f, RZ ;  /* 0x0000001f0f057819 */ /* 0x000fc800000006ff */
[----:B------:R-:W2:Y:S02]  /*19d0*/  SYNCS.PHASECHK.TRANS64.TRYWAIT P0, [UR17+0x10], R5 ;  /* 0x00001005ff0075a7 */ /* 0x000ea40008001111 */
[----:B--2---:R-:W-:Y:S05]  /*19e0*/  @!P0 BRA `(.L_x_28) ;  /* 0x0000006400d48947 */ /* 0x004fea0003800000 */
.L_x_27:
[----:B------:R2:W-:Y:S01]  /*19f0*/  @!P5 SYNCS.ARRIVE.TRANS64 RZ, [UR17], R3 ;  /* 0x00000003ffffd9a7 */ /* 0x0005e20008000011 */
[----:B------:R-:W-:Y:S04]  /*1a00*/  BSSY.RECONVERGENT B0, `(.L_x_29) ;  /* 0x0000003000007945 */ /* 0x000fe80003800200 */
[----:B------:R-:W-:Y:S05]  /*1a10*/  @P4 BRA `(.L_x_30) ;  /* 0x0000000000044947 */ /* 0x000fea0003800000 */
[----:B------:R-:W-:Y:S05]  /*1a20*/  BPT.TRAP 0x1 ;  /* 0x000000040000795c */ /* 0x000fea0000300000 */
.L_x_30:
[----:B------:R-:W-:Y:S05]  /*1a30*/  BSYNC.RECONVERGENT B0 ;  /* 0x0000000000007941 */ /* 0x000fea0003800200 */
.L_x_29:
        /* <DEDUP_REMOVED lines=20> */
[----:B------:R-:W-:Y:S01]  /*1b80*/  UIADD3 UR8, UPT, UPT, UR8, 0x10400, URZ ;  /* 0x0001040008087890 */ /* 0x000fe2000fffe0ff */
[----:B------:R-:W-:Y:S01]  /*1b90*/  UMOV UR9, UR17 ;  /* 0x0000001100097c82 */ /* 0x000fe20008000000 */
[----:B------:R-:W-:Y:S01]  /*1ba0*/  UMOV UR10, UR18 ;  /* 0x00000012000a7c82 */ /* 0x000fe20008000000 */
[----:B------:R-:W-:Y:S01]  /*1bb0*/  UIADD3 UR24, UPT, UPT, UR24, 0x1, URZ ;  /* 0x0000000118187890 */ /* 0x000fe2000fffe0ff */
[----:B------:R-:W-:-:S03]  /*1bc0*/  UMOV UR25, UR6 ;  /* 0x0000000600197c82 */ /* 0x000fc60008000000 */
[----:B------:R1:W-:Y:S01]  /*1bd0*/  UTMALDG.3D [UR16], [UR30], desc[UR26] ;  /* 0x00001a101e0075b4 */ /* 0x0003e20008011000 */
[----:B------:R-:W-:Y:S01]  /*1be0*/  UISETP.NE.AND UP0, UPT, UR24, UR21, UPT ;  /* 0x000000151800728c */ /* 0x000fe2000bf05270 */
[----:B------:R1:W-:Y:S08]  /*1bf0*/  UTMALDG.3D [UR8], [UR28], desc[UR26] ;  /* 0x00001a081c0075b4 */ /* 0x0003f00008011000 */
[----:B------:R-:W-:Y:S05]  /*1c00*/  BRA.U UP0, `(.L_x_31) ;  /* 0xfffffffd00607547 */ /* 0x000fea000b83ffff */
.L_x_26:
[C---:B-1----:R-:W-:Y:S01]  /*1c10*/  LEA R2, R14.reuse, UR4, 0x3 ;  /* 0x000000040e027c11 */ /* 0x042fe2000f8e18ff */
[----:B------:R-:W-:Y:S01]  /*1c20*/  NOP ;  /* 0x0000000000007918 */ /* 0x000fe20000000000 */
[----:B--2---:R-:W-:Y:S02]  /*1c30*/  SHF.L.U32 R3, R13, 0x1f, RZ ;  /* 0x0000001f0d037819 */ /* 0x004fe400000006ff */
[----:B------:R-:W-:Y:S02]  /*1c40*/  LEA R4, R14, UR4, 0x4 ;  /* 0x000000040e047c11 */ /* 0x000fe4000f8e20ff */
[----:B------:R-:W1:Y:S02]  /*1c50*/  SYNCS.PHASECHK.TRANS64.TRYWAIT P0, [R2+URZ+0x50], R3 ;  /* 0x00005003020075a7 */ /* 0x000e6400080011ff */
[----:B-1----:R-:W-:Y:S05]  /*1c60*/  @!P0 BRA `(.L_x_32) ;  /* 0x00000064004c8947 */ /* 0x002fea0003800000 */
.L_x_107:
[----:B------:R-:W2:Y:S01]  /*1c70*/  LDS.128 R4, [R4+0xe0] ;  /* 0x0000e00004047984 */ /* 0x000ea20000000c00 */
[----:B---3--:R-:W-:Y:S01]  /*1c80*/  ISETP.GE.AND P0, PT, R72, 0x1, PT ;  /* 0x000000014800780c */ /* 0x008fe20003f06270 */
[----:B-1----:R-:W-:Y:S01]  /*1c90*/  VIADD R2, R2, 0x60 ;  /* 0x0000006002027836 */ /* 0x002fe20000000000 */
[----:B------:R-:W-:Y:S01]  /*1ca0*/  @!PT LDS RZ, [RZ] ;  /* 0x00000000fffff984 */ /* 0x000fe20000000800 */
[----:B------:R-:W-:Y:S01]  /*1cb0*/  @!PT LDS RZ, [RZ] ;  /* 0x00000000fffff984 */ /* 0x000fe20000000800 */
[----:B------:R-:W-:Y:S01]  /*1cc0*/  @!PT LDS RZ, [RZ] ;  /* 0x00000000fffff984 */ /* 0x000fe20000000800 */
[----:B------:R-:W-:Y:S01]  /*1cd0*/  @!PT LDS RZ, [RZ] ;  /* 0x00000000fffff984 */ /* 0x000fe20000000800 */
[----:B------:R1:W-:Y:S06]  /*1ce0*/  MEMBAR.ALL.CTA ;  /* 0x0000000000007992 */ /* 0x0003ec0000008000 */
[----:B-1----:R-:W1:Y:S01]  /*1cf0*/  FENCE.VIEW.ASYNC.S ;  /* 0x00000000000073c6 */ /* 0x002e620000000000 */
[----:B------:R-:W-:-:S04]  /*1d00*/  PRMT R2, RZ, 0x654, R2 ;  /* 0x00000654ff027816 */ /* 0x000fc80000000002 */
[----:B-1----:R1:W-:Y:S01]  /*1d10*/  SYNCS.ARRIVE.TRANS64.RED.A1T0 RZ, [R2+URZ], RZ ;  /* 0x000000ff02ff79a7 */ /* 0x0023e200081004ff */
[----:B--2---:R-:W-:-:S13]  /*1d20*/  LOP3.LUT P2, RZ, R6, 0x1, RZ, 0xc0, !PT ;  /* 0x0000000106ff7812 */ /* 0x004fda000784c0ff */
[----:B------:R-:W-:Y:S01]  /*1d30*/  @P2 SHF.R.U32.HI R3, RZ, 0x10, R5 ;  /* 0x00000010ff032819 */ /* 0x000fe20000011605 */
[----:B------:R-:W-:Y:S01]  /*1d40*/  VOTEU.ANY UP0, P2 ;  /* 0x0000000000ff7886 */ /* 0x000fe20001000100 */
[----:B------:R-:W-:Y:S02]  /*1d50*/  @P2 MOV R11, R4 ;  /* 0x00000004000b2202 */ /* 0x000fe40000000f00 */
[----:B------:R-:W-:Y:S02]  /*1d60*/  @P2 R2UR.BROADCAST UR8, R3 ;  /* 0x00000000030822ca */ /* 0x000fe400008e0000 */
[----:B------:R-:W-:-:S11]  /*1d70*/  @P2 LOP3.LUT R8, R5, 0xffff, RZ, 0xc0, !PT ;  /* 0x0000ffff05082812 */ /* 0x000fd600078ec0ff */
[----:B------:R-:W-:Y:S01]  /*1d80*/  @UP0 UMOV UR36, UR8 ;  /* 0x0000000800240c82 */ /* 0x000fe20008000000 */
[----:B-1----:R-:W-:Y:S05]  /*1d90*/  @!P0 BRA `(.L_x_33) ;  /* 0x0000000000b88947 */ /* 0x002fea0003800000 */
[----:B------:R-:W4:Y:S01]  /*1da0*/  LDC.64 R4, c[0x0][0xb18] ;  /* 0x0002c600ff047b82 */ /* 0x000f220000000a00 */
[----:B------:R-:W-:-:S07]  /*1db0*/  ISETP.NE.AND P3, PT, R72, 0x1, PT ;  /* 0x000000014800780c */ /* 0x000fce0003f65270 */
[----:B------:R-:W1:Y:S08]  /*1dc0*/  LDC.64 R6, c[0x0][0xb10] ;  /* 0x0002c400ff067b82 */ /* 0x000e700000000a00 */
[----:B------:R-:W2:Y:S08]  /*1dd0*/  LDC R16, c[0x0][0xb20] ;  /* 0x0002c800ff107b82 */ /* 0x000eb00000000800 */
[----:B------:R-:W3:Y:S01]  /*1de0*/  LDC R18, c[0x0][0xb0c] ;  /* 0x0002c300ff127b82 */ /* 0x000ee20000000800 */
[----:B----4-:R-:W-:Y:S01]  /*1df0*/  IMAD.HI.U32 R17, R0, R5, RZ ;  /* 0x0000000500117227 */ /* 0x010fe200078e00ff */
[----:B------:R-:W-:-:S03]  /*1e00*/  ISETP.NE.AND P0, PT, R4, 0x1, PT ;  /* 0x000000010400780c */ /* 0x000fc60003f05270 */
[----:B------:R-:W-:-:S03]  /*1e10*/  IMAD.HI.U32 R5, R8, R5, RZ ;  /* 0x0000000508057227 */ /* 0x000fc600078e00ff */
[----:B------:R-:W4:Y:S01]  /*1e20*/  LDC.64 R2, c[0x0][0xb28] ;  /* 0x0002ca00ff027b82 */ /* 0x000f220000000a00 */
[----:B-1----:R-:W-:-:S04]  /*1e30*/  IMAD.HI.U32 R20, R9, R6, RZ ;  /* 0x0000000609147227 */ /* 0x002fc800078e00ff */
[----:B------:R-:W-:Y:S01]  /*1e40*/  IMAD.HI.U32 R22, R11, R6, RZ ;  /* 0x000000060b167227 */ /* 0x000fe200078e00ff */
[----:B------:R-:W-:Y:S02]  /*1e50*/  SHF.R.U32.HI R20, RZ, R7, R20 ;  /* 0x00000007ff147219 */ /* 0x000fe40000011614 */
[-C--:B--2---:R-:W-:Y:S02]  /*1e60*/  SHF.R.U32.HI R17, RZ, R16.reuse, R17 ;  /* 0x00000010ff117219 */ /* 0x084fe40000011611 */
[----:B------:R-:W-:Y:S02]  /*1e70*/  SHF.R.U32.HI R5, RZ, R16, R5 ;  /* 0x00000010ff057219 */ /* 0x000fe40000011605 */
[----:B------:R-:W-:Y:S02]  /*1e80*/  SEL R17, R0, R17, !P0 ;  /* 0x0000001100117207 */ /* 0x000fe40004000000 */
[----:B------:R-:W-:Y:S02]  /*1e90*/  SHF.R.U32.HI R22, RZ, R7, R22 ;  /* 0x00000007ff167219 */ /* 0x000fe40000011616 */
[----:B---3--:R-:W-:-:S02]  /*1ea0*/  ISETP.NE.AND P1, PT, R18, 0x1, PT ;  /* 0x000000011200780c */ /* 0x008fc40003f25270 */
[----:B------:R-:W-:Y:S02]  /*1eb0*/  SEL R5, R8, R5, !P0 ;  /* 0x0000000508057207 */ /* 0x000fe40004000000 */
[----:B------:R-:W-:Y:S02]  /*1ec0*/  SEL R19, R9, R20, !P1 ;  /* 0x0000001409137207 */ /* 0x000fe40004800000 */
[----:B------:R-:W-:Y:S01]  /*1ed0*/  SEL R7, R11, R22, !P1 ;  /* 0x000000160b077207 */ /* 0x000fe20004800000 */
[----:B----4-:R-:W-:-:S04]  /*1ee0*/  IMAD.HI.U32 R20, R17, R2, RZ ;  /* 0x0000000211147227 */ /* 0x010fc800078e00ff */
[----:B------:R-:W-:Y:S01]  /*1ef0*/  IMAD.HI.U32 R6, R19, R2, RZ ;  /* 0x0000000213067227 */ /* 0x000fe200078e00ff */
[----:B------:R-:W-:-:S04]  /*1f00*/  @P3 SHF.R.U32.HI R17, RZ, R3, R20 ;  /* 0x00000003ff113219 */ /* 0x000fc80000011614 */
[----:B------:R-:W-:Y:S01]  /*1f10*/  @P3 SHF.R.U32.HI R19, RZ, R3, R6 ;  /* 0x00000003ff133219 */ /* 0x000fe20000011606 */
[----:B------:R-:W-:-:S04]  /*1f20*/  IMAD R17, R72, R17, RZ ;  /* 0x0000001148117224 */ /* 0x000fc800078e02ff */
[----:B------:R-:W-:Y:S01]  /*1f30*/  IMAD R6, R72, R19, RZ ;  /* 0x0000001348067224 */ /* 0x000fe200078e02ff */
[C---:B------:R-:W-:Y:S02]  /*1f40*/  ISETP.GE.AND P0, PT, R5.reuse, R17, PT ;  /* 0x000000110500720c */ /* 0x040fe40003f06270 */
[----:B------:R-:W-:Y:S02]  /*1f50*/  IADD3 R17, PT, PT, -R5, RZ, RZ ;  /* 0x000000ff05117210 */ /* 0x000fe40007ffe1ff */
[----:B------:R-:W-:Y:S01]  /*1f60*/  ISETP.GE.OR P0, PT, R7, R6, P0 ;  /* 0x000000060700720c */ /* 0x000fe20000706670 */
[----:B------:R-:W-:-:S04]  /*1f70*/  IMAD.HI.U32 R6, R5, R2, RZ ;  /* 0x0000000205067227 */ /* 0x000fc800078e00ff */
[----:B------:R-:W-:Y:S01]  /*1f80*/  IMAD R8, R4, R17, R8 ;  /* 0x0000001104087224 */ /* 0x000fe200078e0208 */
[----:B------:R-:W-:-:S04]  /*1f90*/  SHF.R.U32.HI R6, RZ, R3, R6 ;  /* 0x00000003ff067219 */ /* 0x000fc80000011606 */
[----:B------:R-:W-:-:S03]  /*1fa0*/  SEL R6, R5, R6, !P3 ;  /* 0x0000000605067207 */ /* 0x000fc60005800000 */
[----:B------:R-:W-:-:S04]  /*1fb0*/  @!P0 IMAD.HI.U32 R16, R7, R2, RZ ;  /* 0x0000000207108227 */ /* 0x000fc800078e00ff */
[----:B------:R-:W-:Y:S01]  /*1fc0*/  IMAD.MOV R2, RZ, RZ, -R6 ;  /* 0x000000ffff027224 */ /* 0x000fe200078e0a06 */
[----:B------:R-:W-:-:S03]  /*1fd0*/  @!P0 SHF.R.U32.HI R16, RZ, R3, R16 ;  /* 0x00000003ff108219 */ /* 0x000fc60000011610 */
[----:B------:R-:W-:Y:S01]  /*1fe0*/  IMAD R2, R72, R2, R5 ;  /* 0x0000000248027224 */ /* 0x000fe200078e0205 */
        /* <DEDUP_REMOVED lines=9> */
.L_x_33:
[----:B------:R-:W1:Y:S02]  /*2080*/  LDCU UR8, c[0x0][0xb30] ;  /* 0x00016600ff0877ac */ /* 0x000e640008000800 */
[----:B-1----:R-:W-:-:S09]  /*2090*/  UISETP.NE.AND UP0, UPT, UR8, 0x1, UPT ;  /* 0x000000010800788c */ /* 0x002fd2000bf05270 */
[----:B------:R-:W-:Y:S05]  /*20a0*/  BRA.U UP0, `(.L_x_34) ;  /* 0x0000000100407547 */ /* 0x000fea000b800000 */
[----:B------:R-:W1:Y:S08]  /*20b0*/  LDC.64 R4, c[0x0][0xb10] ;  /* 0x0002c400ff047b82 */ /* 0x000e700000000a00 */
[----:B------:R-:W2:Y:S08]  /*20c0*/  LDC.64 R2, c[0x0][0xb18] ;  /* 0x0002c600ff027b82 */ /* 0x000eb00000000a00 */
[----:B------:R-:W3:Y:S08]  /*20d0*/  LDC R6, c[0x0][0xb20] ;  /* 0x0002c800ff067b82 */ /* 0x000ef00000000800 */
[----:B------:R-:W4:Y:S01]  /*20e0*/  LDC R16, c[0x0][0xb0c] ;  /* 0x0002c300ff107b82 */ /* 0x000f220000000800 */
[----:B-1----:R-:W-:-:S05]  /*20f0*/  IMAD.HI.U32 R4, R11, R4, RZ ;  /* 0x000000040b047227 */ /* 0x002fca00078e00ff */
[----:B------:R-:W-:Y:S01]  /*2100*/  SHF.R.U32.HI R4, RZ, R5, R4 ;  /* 0x00000005ff047219 */ /* 0x000fe20000011604 */
[----:B--2---:R-:W-:Y:S01]  /*2110*/  IMAD.HI.U32 R3, R8, R3, RZ ;  /* 0x0000000308037227 */ /* 0x004fe200078e00ff */
[----:B------:R-:W-:-:S04]  /*2120*/  ISETP.NE.AND P0, PT, R2, 0x1, PT ;  /* 0x000000010200780c */ /* 0x000fc80003f05270 */
[----:B---3--:R-:W-:-:S04]  /*2130*/  SHF.R.U32.HI R3, RZ, R6, R3 ;  /* 0x00000006ff037219 */ /* 0x008fc80000011603 */
[----:B------:R-:W-:Y:S02]  /*2140*/  SEL R3, R8, R3, !P0 ;  /* 0x0000000308037207 */ /* 0x000fe40004000000 */
[----:B----4-:R-:W-:-:S04]  /*2150*/  ISETP.NE.AND P1, PT, R16, 0x1, PT ;  /* 0x000000011000780c */ /* 0x010fc80003f25270 */
[----:B------:R-:W-:-:S05]  /*2160*/  SEL R4, R11, R4, !P1 ;  /* 0x000000040b047207 */ /* 0x000fca0004800000 */
[----:B------:R-:W-:Y:S02]  /*2170*/  IMAD.IADD R5, R3, 0x1, -R4 ;  /* 0x0000000103057824 */ /* 0x000fe400078e0a04 */
[----:B------:R-:W-:Y:S02]  /*2180*/  IMAD.IADD R3, R4, 0x1, -R3 ;  /* 0x0000000104037824 */ /* 0x000fe400078e0a03 */
[----:B------:R-:W-:Y:S02]  /*2190*/  IMAD R11, R5, R16, R11 ;  /* 0x00000010050b7224 */ /* 0x000fe400078e020b */
[----:B------:R-:W-:-:S07]  /*21a0*/  IMAD R8, R3, R2, R8 ;  /* 0x0000000203087224 */ /* 0x000fce00078e0208 */
.L_x_34:
[----:B------:R-:W-:Y:S01]  /*21b0*/  VIADD R14, R14, 0x1 ;  /* 0x000000010e0e7836 */ /* 0x000fe20000000000 */
[----:B------:R-:W-:Y:S01]  /*21c0*/  PLOP3.LUT P1, PT, PT, PT, PT, 0x80, 0x8 ;  /* 0x000000000008781c */ /* 0x000fe20003f2f070 */
[----:B------:R-:W-:Y:S02]  /*21d0*/  IMAD.IADD R21, R11, 0x1, R170 ;  /* 0x000000010b157824 */ /* 0x000fe400078e02aa */
[----:B------:R-:W-:Y:S01]  /*21e0*/  IMAD.IADD R20, R8, 0x1, R147 ;  /* 0x0000000108147824 */ /* 0x000fe200078e0293 */
[----:B------:R-:W-:-:S04]  /*21f0*/  ISETP.NE.AND P0, PT, R14, 0x2, PT ;  /* 0x000000020e00780c */ /* 0x000fc80003f05270 */
[----:B------:R-:W-:Y:S02]  /*2200*/  SEL R2, RZ, 0x1, P0 ;  /* 0x00000001ff027807 */ /* 0x000fe40000000000 */
[----:B------:R-:W-:Y:S02]  /*2210*/  SEL R14, R14, RZ, P0 ;  /* 0x000000ff0e0e7207 */ /* 0x000fe40000000000 */
[----:B------:R-:W-:Y:S01]  /*2220*/  LOP3.LUT R13, R13, R2, RZ, 0x3c, !PT ;  /* 0x000000020d0d7212 */ /* 0x000fe200078e3cff */
[----:B------:R-:W-:Y:S06]  /*2230*/  @P2 BRA `(.L_x_35) ;  /* 0xfffffff000a02947 */ /* 0x000fec000383ffff */
[----:B------:R-:W-:Y:S01]  /*2240*/  UIADD3 UR5, UPT, UPT, UR4, 0x10, URZ ;  /* 0x0000001004057890 */ /* 0x000fe2000fffe0ff */
[----:B------:R-:W-:-:S03]  /*2250*/  SHF.L.U32 R3, R15, 0x1f, RZ ;  /* 0x0000001f0f037819 */ /* 0x000fc600000006ff */
[----:B------:R-:W-:-:S09]  /*2260*/  ULEA UR4, UR6, UR5, 0x3 ;  /* 0x0000000506047291 */ /* 0x000fd2000f8e18ff */
[----:B------:R-:W1:Y:S02]  /*2270*/  SYNCS.PHASECHK.TRANS64.TRYWAIT P0, [UR4], R3 ;  /* 0x00000003ff0075a7 */ /* 0x000e640008001104 */
[----:B-1----:R-:W-:Y:S05]  /*2280*/  @!P0 BRA `(.L_x_36) ;  /* 0x0000005c00d88947 */ /* 0x002fea0003800000 */
.L_x_109:
[----:B------:R-:W-:-:S04]  /*2290*/  UIADD3 UR6, UPT, UPT, UR6, 0x1, URZ ;  /* 0x0000000106067890 */ /* 0x000fc8000fffe0ff */
[----:B------:R-:W-:-:S04]  /*22a0*/  UISETP.NE.AND UP0, UPT, UR6, 0x2, UPT ;  /* 0x000000020600788c */ /* 0x000fc8000bf05270 */
[----:B------:R-:W-:Y:S02]  /*22b0*/  USEL UR4, URZ, 0x1, UP0 ;  /* 0x00000001ff047887 */ /* 0x000fe40008000000 */
[----:B------:R-:W-:-:S04]  /*22c0*/  USEL UR6, UR6, URZ, UP0 ;  /* 0x000000ff06067287 */ /* 0x000fc80008000000 */
[----:B------:R-:W-:Y:S01]  /*22d0*/  ULEA UR6, UR6, UR5, 0x3 ;  /* 0x0000000506067291 */ /* 0x000fe2000f8e18ff */
[----:B-1----:R-:W-:-:S04]  /*22e0*/  LOP3.LUT R3, R15, UR4, RZ, 0x3c, !PT ;  /* 0x000000040f037c12 */ /* 0x002fc8000f8e3cff */
[----:B------:R-:W-:Y:S01]  /*22f0*/  SHF.L.U32 R3, R3, 0x1f, RZ ;  /* 0x0000001f03037819 */ /* 0x000fe200000006ff */
[----:B----4-:R-:W-:-:S07]  /*2300*/  IMAD.U32 R0, RZ, RZ, UR6 ;  /* 0x00000006ff007e24 */ /* 0x010fce000f8e00ff */
.L_x_37:
[----:B-1----:R1:W2:Y:S02]  /*2310*/  SYNCS.PHASECHK.TRANS64.TRYWAIT P0, [R0+URZ], R3 ;  /* 0x00000003000075a7 */ /* 0x0022a400080011ff */
[----:B--2---:R-:W-:Y:S05]  /*2320*/  @!P0 NANOSLEEP.SYNCS 0x989680 ;  /* 0x009896800000895d */ /* 0x004fea0003900000 */
[----:B------:R-:W2:Y:S02]  /*2330*/  @!P0 SYNCS.PHASECHK.TRANS64 P0, [R0+URZ], R3 ;  /* 0x00000003000085a7 */ /* 0x000ea400080010ff */
[----:B--2---:R-:W-:Y:S05]  /*2340*/  @P0 EXIT ;  /* 0x000000000000094d */ /* 0x004fea0003800000 */
[----:B------:R-:W-:Y:S05]  /*2350*/  BRA `(.L_x_37) ;  /* 0xfffffffc00ec7947 */ /* 0x000fea000383ffff */
.L_x_17:
[----:B------:R-:W-:-:S04]  /*2360*/  UISETP.NE.AND UP1, UPT, UR37, URZ, UPT ;  /* 0x000000ff2500728c */ /* 0x000fc8000bf25270 */
[----:B------:R-:W-:-:S09]  /*2370*/  UISETP.NE.OR UP1, UPT, UR8, 0x1, UP1 ;  /* 0x000000010800788c */ /* 0x000fd20008f25670 */
[----:B------:R-:W-:Y:S05]  /*2380*/  BRA.U UP1, `(.L_x_38) ;  /* 0x0000000501487547 */ /* 0x000fea000b800000 */
[----:B------:R-:W-:Y:S01]  /*2390*/  ISETP.NE.AND P2, PT, R2, RZ, PT ;  /* 0x000000ff0200720c */ /* 0x000fe20003f45270 */
[----:B------:R-:W-:Y:S01]  /*23a0*/  IMAD.MOV.U32 R12, RZ, RZ, 0x1 ;  /* 0x00000001ff0c7424 */ /* 0x000fe200078e00ff */
[----:B------:R-:W-:Y:S02]  /*23b0*/  CS2R R10, SRZ ;  /* 0x00000000000a7805 */ /* 0x000fe4000001ff00 */
[----:B------:R-:W-:Y:S01]  /*23c0*/  CS2R R8, SRZ ;  /* 0x0000000000087805 */ /* 0x000fe2000001ff00 */
[----:B------:R-:W-:Y:S01]  /*23d0*/  UMOV UR4, 0x400 ;  /* 0x0000040000047882 */ /* 0x000fe20000000000 */
[----:B------:R-:W-:Y:S01]  /*23e0*/  UMOV UR6, URZ ;  /* 0x000000ff00067c82 */ /* 0x000fe20008000000 */
[----:B------:R-:W-:-:S12]  /*23f0*/  ULEA UR37, UR37, UR4, 0x18 ;  /* 0x0000000425257291 */ /* 0x000fd8000f8ec0ff */
.L_x_42:
[----:B------:R-:W-:Y:S02]  /*2400*/  LEA R0, R8, UR37, 0x3 ;  /* 0x0000002508007c11 */ /* 0x000fe4000f8e18ff */
[----:B------:R-:W-:-:S03]  /*2410*/  SHF.L.U32 R5, R9, 0x1f, RZ ;  /* 0x0000001f09057819 */ /* 0x000fc600000006ff */
[----:B------:R-:W-:Y:S01]  /*2420*/  VIADD R4, R0, 0xc0 ;  /* 0x000000c000047836 */ /* 0x000fe20000000000 */
[----:B------:R-:W1:Y:S02]  /*2430*/  SYNCS.PHASECHK.TRANS64.TRYWAIT P0, [R0+URZ+0xb0], R5 ;  /* 0x0000b005000075a7 */ /* 0x000e6400080011ff */
[----:B-1----:R-:W-:Y:S05]  /*2440*/  @!P0 BRA `(.L_x_39) ;  /* 0x0000005c00808947 */ /* 0x002fea0003800000 */
.L_x_110:
[----:B------:R-:W-:Y:S01]  /*2450*/  ULEA UR5, UR6, UR37, 0x3 ;  /* 0x0000002506057291 */ /* 0x000fe2000f8e18ff */
[----:B------:R-:W-:Y:S02]  /*2460*/  PRMT R4, RZ, 0x654, R4 ;  /* 0x00000654ff047816 */ /* 0x000fe40000000004 */
[----:B-1----:R-:W-:Y:S01]  /*2470*/  SHF.L.U32 R5, R12, 0x1f, RZ ;  /* 0x0000001f0c057819 */ /* 0x002fe200000006ff */
[----:B------:R-:W-:Y:S01]  /*2480*/  UIADD3 UR4, UPT, UPT, UR5, 0x50, URZ ;  /* 0x0000005005047890 */ /* 0x000fe2000fffe0ff */
[----:B------:R1:W-:Y:S05]  /*2490*/  SYNCS.ARRIVE.TRANS64.RED.A1T0 RZ, [R4+URZ], RZ ;  /* 0x000000ff04ff79a7 */ /* 0x0003ea00081004ff */
[----:B------:R-:W-:Y:S01]  /*24a0*/  IMAD.U32 R7, RZ, RZ, UR4 ;  /* 0x00000004ff077e24 */ /* 0x000fe2000f8e00ff */
[----:B------:R-:W2:Y:S04]  /*24b0*/  SYNCS.PHASECHK.TRANS64.TRYWAIT P0, [UR5+0x60], R5 ;  /* 0x00006005ff0075a7 */ /* 0x000ea80008001105 */
[----:B------:R-:W-:Y:S01]  /*24c0*/  PRMT R6, R2, 0x654, R7 ;  /* 0x0000065402067816 */ /* 0x000fe20000000007 */
[----:B-1----:R-:W-:Y:S01]  /*24d0*/  @!P2 IMAD.MOV.U32 R4, RZ, RZ, 0x10 ;  /* 0x00000010ff04a424 */ /* 0x002fe200078e00ff */
[----:B--2---:R-:W-:Y:S06]  /*24e0*/  @!P0 BRA `(.L_x_40) ;  /* 0x0000005c006c8947 */ /* 0x004fec0003800000 */
.L_x_112:
[----:B------:R-:W-:Y:S01]  /*24f0*/  ULEA UR4, UR6, UR37, 0x4 ;  /* 0x0000002506047291 */ /* 0x000fe2000f8e20ff */
[----:B------:R-:W-:Y:S01]  /*2500*/  SEL R3, R6, R3, !P2 ;  /* 0x0000000306037207 */ /* 0x000fe20005000000 */
[----:B------:R-:W-:Y:S01]  /*2510*/  UIADD3 UR5, UPT, UPT, UR5, 0x50, URZ ;  /* 0x0000005005057890 */ /* 0x000fe2000fffe0ff */
[----:B-1----:R-:W-:Y:S01]  /*2520*/  LEA R0, R11, UR37, 0x3 ;  /* 0x000000250b007c11 */ /* 0x002fe2000f8e18ff */
[----:B------:R-:W-:Y:S01]  /*2530*/  UIADD3 UR4, UPT, UPT, UR4, 0xe0, URZ ;  /* 0x000000e004047890 */ /* 0x000fe2000fffe0ff */
[----:B------:R-:W-:Y:S01]  /*2540*/  SHF.L.U32 R5, R10, 0x1f, RZ ;  /* 0x0000001f0a057819 */ /* 0x000fe200000006ff */
[----:B------:R1:W-:Y:S01]  /*2550*/  @!P2 SYNCS.ARRIVE.TRANS64.RED RZ, [R3+URZ], R4 ;  /* 0x0000000403ffa9a7 */ /* 0x0003e200080004ff */
[----:B------:R-:W-:Y:S01]  /*2560*/  UIADD3 UR6, UPT, UPT, UR6, 0x1, URZ ;  /* 0x0000000106067890 */ /* 0x000fe2000fffe0ff */
[----:B------:R-:W-:-:S03]  /*2570*/  VIADD R8, R8, 0x1 ;  /* 0x0000000108087836 */ /* 0x000fc60000000000 */
[----:B------:R-:W-:Y:S02]  /*2580*/  UISETP.NE.AND UP0, UPT, UR6, 0x2, UPT ;  /* 0x000000020600788c */ /* 0x000fe4000bf05270 */
[----:B------:R-:W-:Y:S06]  /*2590*/  UGETNEXTWORKID.BROADCAST [UR4], [UR5] ;  /* 0x00000000040073ca */ /* 0x000fec0008000100 */
[----:B------:R-:W-:Y:S01]  /*25a0*/  USEL UR4, URZ, 0x1, UP0 ;  /* 0x00000001ff047887 */ /* 0x000fe20008000000 */
[----:B------:R-:W-:Y:S01]  /*25b0*/  ISETP.NE.AND P0, PT, R8, 0x2, PT ;  /* 0x000000020800780c */ /* 0x000fe20003f05270 */
[----:B------:R-:W-:Y:S01]  /*25c0*/  USEL UR6, UR6, URZ, UP0 ;  /* 0x000000ff06067287 */ /* 0x000fe20008000000 */
[----:B------:R-:W2:Y:S03]  /*25d0*/  SYNCS.PHASECHK.TRANS64.TRYWAIT P1, [R0+URZ+0x50], R5 ;  /* 0x00005005000075a7 */ /* 0x000ea600080211ff */
[----:B------:R-:W-:Y:S01]  /*25e0*/  LOP3.LUT R12, R12, UR4, RZ, 0x3c, !PT ;  /* 0x000000040c0c7c12 */ /* 0x000fe2000f8e3cff */
[----:B-12---:R-:W-:Y:S07]  /*25f0*/  @!P1 BRA `(.L_x_41) ;  /* 0x0000005c00409947 */ /* 0x006fee0003800000 */
.L_x_113:
[C---:B------:R-:W-:Y:S01]  /*2600*/  LEA R4, R11.reuse, UR37, 0x4 ;  /* 0x000000250b047c11 */ /* 0x040fe2000f8e20ff */
[----:B-1----:R-:W-:Y:S01]  /*2610*/  VIADD R0, R0, 0x60 ;  /* 0x0000006000007836 */ /* 0x002fe20000000000 */
[----:B------:R-:W-:Y:S01]  /*2620*/  SEL R8, R8, RZ, P0 ;  /* 0x000000ff08087207 */ /* 0x000fe20000000000 */
[----:B------:R-:W-:-:S03]  /*2630*/  VIADD R11, R11, 0x1 ;  /* 0x000000010b0b7836 */ /* 0x000fc60000000000 */
[----:B------:R-:W1:Y:S01]  /*2640*/  LDS.128 R4, [R4+0xe0] ;  /* 0x0000e00004047984 */ /* 0x000e620000000c00 */
[----:B------:R-:W-:Y:S02]  /*2650*/  PRMT R0, RZ, 0x654, R0 ;  /* 0x00000654ff007816 */ /* 0x000fe40000000000 */
[C---:B------:R-:W-:Y:S01]  /*2660*/  ISETP.NE.AND P1, PT, R11.reuse, 0x2, PT ;  /* 0x000000020b00780c */ /* 0x040fe20003f25270 */
[----:B------:R-:W-:Y:S01]  /*2670*/  @!PT LDS RZ, [RZ] ;  /* 0x00000000fffff984 */ /* 0x000fe20000000800 */
[----:B------:R-:W-:Y:S01]  /*2680*/  @!PT LDS RZ, [RZ] ;  /* 0x00000000fffff984 */ /* 0x000fe20000000800 */
[----:B------:R-:W-:Y:S01]  /*2690*/  @!PT LDS RZ, [RZ] ;  /* 0x00000000fffff984 */ /* 0x000fe20000000800 */
[----:B------:R-:W-:Y:S01]  /*26a0*/  @!PT LDS RZ, [RZ] ;  /* 0x00000000fffff984 */ /* 0x000fe20000000800 */
[----:B------:R2:W-:Y:S06]  /*26b0*/  MEMBAR.ALL.CTA ;  /* 0x0000000000007992 */ /* 0x0005ec0000008000 */
[----:B--2---:R-:W2:Y:S01]  /*26c0*/  FENCE.VIEW.ASYNC.S ;  /* 0x00000000000073c6 */ /* 0x004ea20000000000 */
[----:B------:R-:W-:Y:S01]  /*26d0*/  SEL R11, R11, RZ, P1 ;  /* 0x000000ff0b0b7207 */ /* 0x000fe20000800000 */
[----:B--2---:R2:W-:Y:S01]  /*26e0*/  SYNCS.ARRIVE.TRANS64.RED.A1T0 RZ, [R0+URZ], RZ ;  /* 0x000000ff00ff79a7 */ /* 0x0045e200081004ff */
[----:B-1----:R-:W-:-:S02]  /*26f0*/  LOP3.LUT P3, RZ, R6, 0x1, RZ, 0xc0, !PT ;  /* 0x0000000106ff7812 */ /* 0x002fc4000786c0ff */
[----:B------:R-:W-:-:S04]  /*2700*/  SEL R5, RZ, 0x1, P1 ;  /* 0x00000001ff057807 */ /* 0x000fc80000800000 */
[----:B------:R-:W-:Y:S02]  /*2710*/  LOP3.LUT R10, R10, R5, RZ, 0x3c, !PT ;  /* 0x000000050a0a7212 */ /* 0x000fe400078e3cff */
[----:B--2---:R-:W-:-:S04]  /*2720*/  SEL R0, RZ, 0x1, P0 ;  /* 0x00000001ff007807 */ /* 0x004fc80000000000 */
[----:B------:R-:W-:Y:S01]  /*2730*/  LOP3.LUT R9, R9, R0, RZ, 0x3c, !PT ;  /* 0x0000000009097212 */ /* 0x000fe200078e3cff */
[----:B------:R-:W-:Y:S06]  /*2740*/  @P3 BRA `(.L_x_42) ;  /* 0xfffffffc002c3947 */ /* 0x000fec000383ffff */
[----:B------:R-:W-:Y:S01]  /*2750*/  ULEA UR5, UR6, UR37, 0x3 ;  /* 0x0000002506057291 */ /* 0x000fe2000f8e18ff */
[----:B------:R-:W-:-:S08]  /*2760*/  SHF.L.U32 R3, R12, 0x1f, RZ ;  /* 0x0000001f0c037819 */ /* 0x000fd000000006ff */
[----:B------:R-:W1:Y:S02]  /*2770*/  SYNCS.PHASECHK.TRANS64 P0, [UR5+0x60], R3 ;  /* 0x00006003ff0075a7 */ /* 0x000e640008001005 */
[----:B-1----:R-:W-:Y:S05]  /*2780*/  @P0 BRA `(.L_x_43) ;  /* 0x0000000000080947 */ /* 0x002fea0003800000 */
[----:B------:R-:W1:Y:S02]  /*2790*/  SYNCS.PHASECHK.TRANS64.TRYWAIT P0, [UR5+0x60], R3 ;  /* 0x00006003ff0075a7 */ /* 0x000e640008001105 */
[----:B-1----:R-:W-:Y:S05]  /*27a0*/  @!P0 BRA `(.L_x_44) ;  /* 0x0000005800e88947 */ /* 0x002fea0003800000 */
.L_x_43:
[----:B------:R-:W-:-:S04]  /*27b0*/  UIADD3 UR4, UPT, UPT, UR6, 0x1, URZ ;  /* 0x0000000106047890 */ /* 0x000fc8000fffe0ff */
[----:B------:R-:W-:-:S04]  /*27c0*/  UISETP.NE.AND UP0, UPT, UR4, 0x2, UPT ;  /* 0x000000020400788c */ /* 0x000fc8000bf05270 */
[----:B------:R-:W-:Y:S02]  /*27d0*/  USEL UR7, URZ, 0x1, UP0 ;  /* 0x00000001ff077887 */ /* 0x000fe40008000000 */
[----:B------:R-:W-:-:S04]  /*27e0*/  USEL UR4, UR4, URZ, UP0 ;  /* 0x000000ff04047287 */ /* 0x000fc80008000000 */
[----:B------:R-:W-:Y:S01]  /*27f0*/  ULEA UR4, UR4, UR37, 0x3 ;  /* 0x0000002504047291 */ /* 0x000fe2000f8e18ff */
[----:B-1----:R-:W-:-:S04]  /*2800*/  LOP3.LUT R3, R12, UR7, RZ, 0x3c, !PT ;  /* 0x000000070c037c12 */ /* 0x002fc8000f8e3cff */
[----:B------:R-:W-:-:S04]  /*2810*/  SHF.L.U32 R0, R3, 0x1f, RZ ;  /* 0x0000001f03007819 */ /* 0x000fc800000006ff */
[----:B------:R-:W1:Y:S02]  /*2820*/  SYNCS.PHASECHK.TRANS64 P0, [UR4+0x60], R0 ;  /* 0x00006000ff0075a7 */ /* 0x000e640008001004 */
[----:B-1----:R-:W-:Y:S05]  /*2830*/  @P0 EXIT ;  /* 0x000000000000094d */ /* 0x002fea0003800000 */
[----:B------:R-:W-:Y:S02]  /*2840*/  SHF.L.U32 R3, R3, 0x1f, RZ ;  /* 0x0000001f03037819 */ /* 0x000fe400000006ff */
[----:B------:R-:W-:-:S07]  /*2850*/  MOV R0, UR4 ;  /* 0x0000000400007c02 */ /* 0x000fce0008000f00 */
.L_x_45:
[----:B-1----:R1:W2:Y:S02]  /*2860*/  SYNCS.PHASECHK.TRANS64.TRYWAIT P0, [R0+URZ+0x60], R3 ;  /* 0x00006003000075a7 */ /* 0x0022a400080011ff */
[----:B--2---:R-:W-:Y:S05]  /*2870*/  @!P0 NANOSLEEP.SYNCS 0x989680 ;  /* 0x009896800000895d */ /* 0x004fea0003900000 */
[----:B------:R-:W2:Y:S02]  /*2880*/  @!P0 SYNCS.PHASECHK.TRANS64 P0, [R0+URZ+0x60], R3 ;  /* 0x00006003000085a7 */ /* 0x000ea400080010ff */
[----:B--2---:R-:W-:Y:S05]  /*2890*/  @P0 EXIT ;  /* 0x000000000000094d */ /* 0x004fea0003800000 */
[----:B------:R-:W-:Y:S05]  /*28a0*/  BRA `(.L_x_45) ;  /* 0xfffffffc00ec7947 */ /* 0x000fea000383ffff */
.L_x_38:
[----:B------:R-:W-:-:S09]  /*28b0*/  UISETP.NE.AND UP1, UPT, UR8, URZ, UPT ;  /* 0x000000ff0800728c */ /* 0x000fd2000bf25270 */
[----:B------:R-:W-:Y:S05]  /*28c0*/  BRA.U UP1, `(.L_x_46) ;  /* 0x0000000d01b47547 */ /* 0x000fea000b800000 */
[----:B------:R-:W-:Y:S01]  /*28d0*/  UMOV UR4, 0x40 ;  /* 0x0000004000047882 */ /* 0x000fe20000000000 */
[----:B------:R-:W-:Y:S01]  /*28e0*/  NOP ;  /* 0x0000000000007918 */ /* 0x000fe20000000000 */
[----:B------:R-:W-:Y:S01]  /*28f0*/  ULEA UR4, UR37, UR4, 0x18 ;  /* 0x0000000425047291 */ /* 0x000fe2000f8ec0ff */
[----:B------:R-:W-:Y:S02]  /*2900*/  UMOV UR5, 0x400 ;  /* 0x0000040000057882 */ /* 0x000fe40000000000 */
[----:B------:R-:W-:-:S06]  /*2910*/  ULEA UR37, UR37, UR5, 0x18 ;  /* 0x0000000525257291 */ /* 0x000fcc000f8ec0ff */
[----:B------:R-:W1:Y:S02]  /*2920*/  LDS.U8 R0, [UR4+0x1c] ;  /* 0x00001c04ff007984 */ /* 0x000e640008000000 */
[----:B-1----:R-:W-:-:S13]  /*2930*/  ISETP.NE.AND P0, PT, R0, RZ, PT ;  /* 0x000000ff0000720c */ /* 0x002fda0003f05270 */
[----:B------:R-:W-:Y:S05]  /*2940*/  @P0 BRA `(.L_x_47) ;  /* 0x0000000000580947 */ /* 0x000fea0003800000 */
[----:B------:R-:W-:-:S13]  /*2950*/  ELECT P0, URZ, PT ;  /* 0x0000000000ff782f */ /* 0x000fda0003800000 */
[----:B------:R-:W-:Y:S05]  /*2960*/  @!P0 BRA `(.L_x_48) ;  /* 0x0000000000608947 */ /* 0x000fea0003800000 */
[----:B------:R-:W-:Y:S01]  /*2970*/  UMOV UR5, 0x10 ;  /* 0x0000001000057882 */ /* 0x000fe20000000000 */
[----:B------:R-:W-:Y:S01]  /*2980*/  HFMA2 R0, -RZ, RZ, 0, 5.9604644775390625e-08 ;  /* 0x00000001ff007431 */ /* 0x000fe200000001ff */
[----:B------:R-:W-:-:S03]  /*2990*/  MOV R2, 0xffff ;  /* 0x0000ffff00027802 */ /* 0x000fc60000000f00 */
[----:B------:R-:W-:Y:S04]  /*29a0*/  DEPBAR.LE SB1, 0x36 ;  /* 0x00009d800000791a */ /* 0x000fe80000000000 */
[----:B------:R-:W1:Y:S02]  /*29b0*/  UTCATOMSWS.FIND_AND_SET.ALIGN UP0, UR5, UR5 ;  /* 0x00000005000575e3 */ /* 0x000e640008000800 */
[----:B-1----:R-:W-:Y:S01]  /*29c0*/  MOV R3, UR5 ;  /* 0x0000000500037c02 */ /* 0x002fe20008000f00 */
[----:B------:R-:W-:Y:S06]  /*29d0*/  BRA.U UP0, `(.L_x_49) ;  /* 0x0000000100187547 */ /* 0x000fec000b800000 */
.L_x_50:
[----:B------:R-:W-:Y:S05]  /*29e0*/  NANOSLEEP 0x64 ;  /* 0x000000640000795d */ /* 0x000fea0003800000 */
[----:B------:R-:W-:-:S05]  /*29f0*/  UMOV UR5, 0x10 ;  /* 0x0000001000057882 */ /* 0x000fca0000000000 */
[----:B------:R-:W-:Y:S04]  /*2a00*/  DEPBAR.LE SB1, 0x36 ;  /* 0x00009d800000791a */ /* 0x000fe80000000000 */
[----:B------:R-:W1:Y:S02]  /*2a10*/  UTCATOMSWS.FIND_AND_SET.ALIGN UP0, UR5, UR5 ;  /* 0x00000005000575e3 */ /* 0x000e640008000800 */
[----:B-1----:R-:W-:Y:S01]  /*2a20*/  MOV R3, UR5 ;  /* 0x0000000500037c02 */ /* 0x002fe20008000f00 */
[----:B------:R-:W-:Y:S05]  /*2a30*/  BRA.U !UP0, `(.L_x_50) ;  /* 0xfffffffd08e87547 */ /* 0x000fea000b83ffff */
.L_x_49:
[-C--:B------:R-:W-:Y:S02]  /*2a40*/  SHF.L.U32 R2, R2, R3.reuse, RZ ;  /* 0x0000000302027219 */ /* 0x080fe400000006ff */
[----:B------:R-:W-:Y:S01]  /*2a50*/  SHF.L.U32 R0, R0, R3, RZ ;  /* 0x0000000300007219 */ /* 0x000fe200000006ff */
[----:B------:R-:W-:Y:S02]  /*2a60*/  IMAD.SHL.U32 R3, R3, 0x20, RZ ;  /* 0x0000002003037824 */ /* 0x000fe400078e00ff */
[----:B------:R1:W-:Y:S04]  /*2a70*/  ATOMS.OR RZ, [UR4+0x14], R2 ;  /* 0x00001402ffff798c */ /* 0x0003e8000b000004 */
[----:B------:R1:W-:Y:S04]  /*2a80*/  ATOMS.OR RZ, [UR4+0x18], R0 ;  /* 0x00001800ffff798c */ /* 0x0003e8000b000004 */
[----:B------:R1:W-:Y:S01]  /*2a90*/  STS [UR37+0x100], R3 ;  /* 0x00010003ff007988 */ /* 0x0003e20008000825 */
[----:B------:R-:W-:Y:S05]  /*2aa0*/  BRA `(.L_x_48) ;  /* 0x0000000000107947 */ /* 0x000fea0003800000 */
.L_x_47:
[----:B------:R-:W-:Y:S02]  /*2ab0*/  MOV R0, 0xffffffff ;  /* 0xffffffff00007802 */ /* 0x000fe40000000f00 */
[----:B------:R-:W-:-:S03]  /*2ac0*/  MOV R2, 0x2af0 ;  /* 0x00002af000027802 */ /* 0x000fc60000000f00 */
[----:B------:R1:W-:Y:S04]  /*2ad0*/  STS [UR37+0x100], R0 ;  /* 0x00010000ff007988 */ /* 0x0003e80008000825 */
[----:B-1-3-5:R-:W-:Y:S05]  /*2ae0*/  CALL.REL.NOINC `($__internal_1_$__cuda_sm10x_tcgen05_guardrail_trap_phase_invalid_during_alloc) ;  /* 0x0000005c00a47944 */ /* 0x02afea0003c00000 */
.L_x_48:
[----:B------:R-:W-:Y:S05]  /*2af0*/  WARPSYNC.ALL ;  /* 0x0000000000007948 */ /* 0x000fea0003800000 */
[----:B------:R-:W2:Y:S01]  /*2b00*/  S2UR UR5, SR_CgaCtaId ;  /* 0x00000000000579c3 */ /* 0x000ea20000008800 */
[----:B------:R-:W-:Y:S01]  /*2b10*/  UMOV UR4, 0x400 ;  /* 0x0000040000047882 */ /* 0x000fe20000000000 */
[----:B------:R-:W-:-:S06]  /*2b20*/  NOP ;  /* 0x0000000000007918 */ /* 0x000fcc0000000000 */
[----:B------:R-:W-:Y:S06]  /*2b30*/  BAR.ARV 0x6, 0xa0 ;  /* 0x0182800000007b1d */ /* 0x000fec0000002000 */
[----:B------:R-:W4:Y:S01]  /*2b40*/  LDCU UR7, c[0x0][0x38c] ;  /* 0x00007180ff0777ac */ /* 0x000f220008000800 */
[----:B------:R-:W-:Y:S01]  /*2b50*/  IMAD.MOV.U32 R11, RZ, RZ, 0x1 ;  /* 0x00000001ff0b7424 */ /* 0x000fe200078e00ff */
[----:B------:R-:W-:Y:S01]  /*2b60*/  CS2R R8, SRZ ;  /* 0x0000000000087805 */ /* 0x000fe2000001ff00 */
[----:B------:R-:W-:Y:S01]  /*2b70*/  IMAD.MOV.U32 R10, RZ, RZ, RZ ;  /* 0x000000ffff0a7224 */ /* 0x000fe200078e00ff */
[----:B------:R-:W3:Y:S01]  /*2b80*/  LDCU UR6, c[0x0][0x38c] ;  /* 0x00007180ff0677ac */ /* 0x000ee20008000800 */
[----:B------:R-:W-:Y:S01]  /*2b90*/  UMOV UR15, URZ ;  /* 0x000000ff000f7c82 */ /* 0x000fe20008000000 */
[----:B------:R-:W-:Y:S01]  /*2ba0*/  UMOV UR14, URZ ;  /* 0x000000ff000e7c82 */ /* 0x000fe20008000000 */
[----:B--2---:R-:W-:Y:S01]  /*2bb0*/  ULEA UR5, UR5, UR4, 0x18 ;  /* 0x0000000405057291 */ /* 0x004fe2000f8ec0ff */
[----:B------:R-:W-:Y:S01]  /*2bc0*/  UMOV UR24, 0x0 ;  /* 0x0000000000187882 */ /* 0x000fe20000000000 */
[----:B------:R-:W-:-:S02]  /*2bd0*/  UMOV UR25, 0x8200010 ;  /* 0x0820001000197882 */ /* 0x000fc40000000000 */
[----:B------:R-:W-:Y:S02]  /*2be0*/  UIADD3 UR10, UPT, UPT, UR5, 0x8400, URZ ;  /* 0x00008400050a7890 */ /* 0x000fe4000fffe0ff */
[----:B------:R-:W-:Y:S02]  /*2bf0*/  UIADD3 UR11, UPT, UPT, UR5, 0x10400, URZ ;  /* 0x00010400050b7890 */ /* 0x000fe4000fffe0ff */
[----:B----4-:R-:W-:Y:S01]  /*2c00*/  UIADD3 UR7, UPT, UPT, UR7, 0x7f, URZ ;  /* 0x0000007f07077890 */ /* 0x010fe2000fffe0ff */
[----:B-1----:R-:W1:Y:S01]  /*2c10*/  LDS R0, [UR5+0x100] ;  /* 0x00010005ff007984 */ /* 0x002e620008000800 */
[----:B------:R-:W-:Y:S02]  /*2c20*/  USHF.R.U32.HI UR10, URZ, 0x4, UR10 ;  /* 0x00000004ff0a7899 */ /* 0x000fe4000801160a */
[----:B------:R-:W-:Y:S02]  /*2c30*/  USHF.R.S32.HI UR4, URZ, 0x1f, UR7 ;  /* 0x0000001fff047899 */ /* 0x000fe40008011407 */
[----:B------:R-:W-:-:S02]  /*2c40*/  USHF.R.U32.HI UR11, URZ, 0x4, UR11 ;  /* 0x00000004ff0b7899 */ /* 0x000fc4000801160b */
[----:B------:R-:W-:Y:S02]  /*2c50*/  ULEA.HI UR4, UR4, UR7, URZ, 0x7 ;  /* 0x0000000704047291 */ /* 0x000fe4000f8f38ff */
[----:B------:R-:W-:Y:S02]  /*2c60*/  ULOP3.LUT UR10, UR10, 0x3fff, URZ, 0xc0, !UPT ;  /* 0x00003fff0a0a7892 */ /* 0x000fe4000f8ec0ff */
[----:B------:R-:W-:Y:S02]  /*2c70*/  USHF.R.S32.HI UR4, URZ, 0x7, UR4 ;  /* 0x00000007ff047899 */ /* 0x000fe40008011404 */
[----:B------:R-:W-:Y:S02]  /*2c80*/  ULOP3.LUT UR11, UR11, 0x3fff, URZ, 0xc0, !UPT ;  /* 0x00003fff0b0b7892 */ /* 0x000fe4000f8ec0ff */
[----:B------:R-:W-:Y:S01]  /*2c90*/  UISETP.LT.AND UP0, UPT, UR4, 0x1, UPT ;  /* 0x000000010400788c */ /* 0x000fe2000bf01270 */
[----:B------:R-:W-:Y:S01]  /*2ca0*/  UMOV UR22, 0x0 ;  /* 0x0000000000167882 */ /* 0x000fe20000000000 */
[----:B------:R-:W-:-:S02]  /*2cb0*/  UMOV UR23, 0x8200010 ;  /* 0x0820001000177882 */ /* 0x000fc40000000000 */
[----:B------:R-:W-:Y:S02]  /*2cc0*/  USEL UR9, UR4, 0x1, !UP0 ;  /* 0x0000000104097887 */ /* 0x000fe4000c000000 */
[----:B------:R-:W-:Y:S02]  /*2cd0*/  ULOP3.LUT UR10, UR10, 0x10000, URZ, 0xfc, !UPT ;  /* 0x000100000a0a7892 */ /* 0x000fe4000f8efcff */
[----:B------:R-:W-:Y:S02]  /*2ce0*/  ULOP3.LUT UR11, UR11, 0x10000, URZ, 0xfc, !UPT ;  /* 0x000100000b0b7892 */ /* 0x000fe4000f8efcff */
[----:B------:R-:W-:Y:S02]  /*2cf0*/  UIADD3 UR9, UPT, UPT, -UR9, URZ, URZ ;  /* 0x000000ff09097290 */ /* 0x000fe4000fffe1ff */
[----:B---3--:R-:W-:Y:S01]  /*2d00*/  UISETP.GE.AND UP3, UPT, UR6, 0x1, UPT ;  /* 0x000000010600788c */ /* 0x008fe2000bf66270 */
[----:B------:R-:W-:Y:S01]  /*2d10*/  UMOV UR20, 0x0 ;  /* 0x0000000000147882 */ /* 0x000fe20000000000 */
[----:B------:R-:W-:Y:S01]  /*2d20*/  UMOV UR21, 0x8200010 ;  /* 0x0820001000157882 */ /* 0x000fe20000000000 */
[----:B------:R-:W-:Y:S01]  /*2d30*/  UMOV UR18, 0x0 ;  /* 0x0000000000127882 */ /* 0x000fe20000000000 */
[----:B------:R-:W-:Y:S01]  /*2d40*/  UMOV UR19, 0x8200010 ;  /* 0x0820001000137882 */ /* 0x000fe20000000000 */
[----:B-1----:R-:W-:-:S15]  /*2d50*/  R2UR UR16, R0 ;  /* 0x00000000001072ca */ /* 0x002fde00000e0000 */
.L_x_57:
[----:B------:R-:W-:Y:S02]  /*2d60*/  LEA R0, R10, UR5, 0x3 ;  /* 0x000000050a007c11 */ /* 0x000fe4000f8e18ff */
[----:B------:R-:W-:Y:S02]  /*2d70*/  SHF.L.U32 R5, R9, 0x1f, RZ ;  /* 0x0000001f09057819 */ /* 0x000fe400000006ff */
[----:B------:R-:W-:Y:S01]  /*2d80*/  PLOP3.LUT P0, PT, PT, PT, UP3, 0x80, 0x8 ;  /* 0x000000000008781c */ /* 0x000fe20003f0f038 */
[----:B------:R-:W-:Y:S01]  /*2d90*/  VIADD R3, R0, 0x60 ;  /* 0x0000006000037836 */ /* 0x000fe20000000000 */
[----:B-1----:R-:W1:Y:S02]  /*2da0*/  SYNCS.PHASECHK.TRANS64.TRYWAIT P1, [R0+URZ+0x50], R5 ;  /* 0x00005005000075a7 */ /* 0x002e6400080211ff */
[----:B-1-3--:R-:W-:Y:S09]  /*2db0*/  @!P1 BRA `(.L_x_51) ;  /* 0x00000054007c9947 */ /* 0x00aff20003800000 */
.L_x_115:
[----:B------:R-:W-:Y:S01]  /*2dc0*/  LEA R4, R10, UR5, 0x4 ;  /* 0x000000050a047c11 */ /* 0x000fe2000f8e20ff */
[----:B------:R-:W-:Y:S01]  /*2dd0*/  @UP3 ULEA UR6, UR14, UR5, 0x3 ;  /* 0x000000050e063291 */ /* 0x000fe2000f8e18ff */
[----:B------:R-:W-:Y:S01]  /*2de0*/  PLOP3.LUT P2, PT, PT, PT, PT, 0x80, 0x8 ;  /* 0x000000000008781c */ /* 0x000fe20003f4f070 */
[----:B------:R-:W-:Y:S01]  /*2df0*/  ULEA UR7, UR15, UR5, 0x3 ;  /* 0x000000050f077291 */ /* 0x000fe2000f8e18ff */
[----:B------:R-:W-:Y:S01]  /*2e00*/  PRMT R3, RZ, 0x654, R3 ;  /* 0x00000654ff037816 */ /* 0x000fe20000000003 */
[----:B------:R-:W-:Y:S01]  /*2e10*/  ULEA UR8, UR15, UR16, 0x7 ;  /* 0x000000100f087291 */ /* 0x000fe2000f8e38ff */
[----:B-1----:R-:W1:Y:S01]  /*2e20*/  LDS.128 R4, [R4+0xe0] ;  /* 0x0000e00004047984 */ /* 0x002e620000000c00 */
[----:B------:R-:W-:Y:S02]  /*2e30*/  @P0 SHF.L.U32 R2, R8, 0x1f, RZ ;  /* 0x0000001f08020819 */ /* 0x000fe400000006ff */
[----:B------:R-:W-:Y:S01]  /*2e40*/  SHF.L.U32 R0, R11, 0x1f, RZ ;  /* 0x0000001f0b007819 */ /* 0x000fe200000006ff */
[----:B------:R-:W-:Y:S01]  /*2e50*/  @!PT LDS RZ, [RZ] ;  /* 0x00000000fffff984 */ /* 0x000fe20000000800 */
[----:B------:R-:W-:Y:S01]  /*2e60*/  @!PT LDS RZ, [RZ] ;  /* 0x00000000fffff984 */ /* 0x000fe20000000800 */
[----:B------:R-:W-:Y:S01]  /*2e70*/  @!PT LDS RZ, [RZ] ;  /* 0x00000000fffff984 */ /* 0x000fe20000000800 */
[----:B------:R-:W-:Y:S01]  /*2e80*/  @!PT LDS RZ, [RZ] ;  /* 0x00000000fffff984 */ /* 0x000fe20000000800 */
[----:B------:R2:W-:Y:S06]  /*2e90*/  MEMBAR.ALL.CTA ;  /* 0x0000000000007992 */ /* 0x0005ec0000008000 */
[----:B--2---:R-:W2:Y:S02]  /*2ea0*/  FENCE.VIEW.ASYNC.S ;  /* 0x00000000000073c6 */ /* 0x004ea40000000000 */
[----:B--2---:R2:W-:Y:S01]  /*2eb0*/  SYNCS.ARRIVE.TRANS64.RED.A1T0 RZ, [R3+URZ], RZ ;  /* 0x000000ff03ff79a7 */ /* 0x0045e200081004ff */
[----:B------:R2:W3:Y:S01]  /*2ec0*/  @P0 SYNCS.PHASECHK.TRANS64.TRYWAIT P2, [UR6], R2 ;  /* 0x00000002ff0005a7 */ /* 0x0004e20008041106 */
[----:B-1----:R-:W-:Y:S01]  /*2ed0*/  LOP3.LUT P1, RZ, R6, 0x1, RZ, 0xc0, !PT ;  /* 0x0000000106ff7812 */ /* 0x002fe2000782c0ff */
[----:B------:R-:W1:Y:S02]  /*2ee0*/  SYNCS.PHASECHK.TRANS64.TRYWAIT P0, [UR7+0x90], R0 ;  /* 0x00009000ff0075a7 */ /* 0x000e640008001107 */
[----:B-123--:R-:W-:Y:S10]  /*2ef0*/  @!P0 BRA `(.L_x_52) ;  /* 0x0000005400408947 */ /* 0x00eff40003800000 */
.L_x_117:
[----:B------:R-:W-:Y:S01]  /*2f00*/  IADD3 R10, PT, PT, R10, 0x1, RZ ;  /* 0x000000010a0a7810 */ /* 0x000fe20007ffe0ff */
[----:B------:R-:W-:Y:S06]  /*2f10*/  BRA.U !UP3, `(.L_x_53) ;  /* 0x000000010bc07547 */ /* 0x000fec000b800000 */
[----:B------:R-:W-:Y:S01]  /*2f20*/  UPLOP3.LUT UP4, UPT, UPT, UPT, UPT, 0x40, 0x4 ;  /* 0x000000000004789c */ /* 0x000fe20003f8e870 */
[----:B------:R-:W-:Y:S01]  /*2f30*/  UMOV UR13, UR9 ;  /* 0x00000009000d7c82 */ /* 0x000fe20008000000 */
[----:B------:R-:W-:Y:S01]  /*2f40*/  UMOV UR12, UR4 ;  /* 0x00000004000c7c82 */ /* 0x000fe20008000000 */
[----:B------:R-:W-:-:S08]  /*2f50*/  UMOV UR17, UR14 ;  /* 0x0000000e00117c82 */ /* 0x000fd00008000000 */
.L_x_56:
[----:B------:R-:W-:Y:S02]  /*2f60*/  UIADD3 UR13, UPT, UPT, UR13, 0x1, URZ ;  /* 0x000000010d0d7890 */ /* 0x000fe4000fffe0ff */
[----:B--2---:R-:W-:Y:S02]  /*2f70*/  ULEA UR6, UR17, UR5, 0x3 ;  /* 0x0000000511067291 */ /* 0x004fe4000f8e18ff */
[----:B------:R-:W-:Y:S01]  /*2f80*/  UISETP.NE.AND UP0, UPT, UR13, URZ, UPT ;  /* 0x000000ff0d00728c */ /* 0x000fe2000bf05270 */
[----:B---3--:R-:W-:Y:S10]  /*2f90*/  @P2 BRA `(.L_x_54) ;  /* 0x00000000000c2947 */ /* 0x008ff40003800000 */
[----:B-1----:R-:W-:Y:S04]  /*2fa0*/  SHF.L.U32 R3, R8, 0x1f, RZ ;  /* 0x0000001f08037819 */ /* 0x002fe800000006ff */
[----:B------:R-:W1:Y:S02]  /*2fb0*/  SYNCS.PHASECHK.TRANS64.TRYWAIT P0, [UR6], R3 ;  /* 0x00000003ff0075a7 */ /* 0x000e640008001106 */
[----:B-1----:R-:W-:Y:S05]  /*2fc0*/  @!P0 BRA `(.L_x_55) ;  /* 0x0000005400248947 */ /* 0x002fea0003800000 */
.L_x_54:
[----:B------:R-:W-:Y:S01]  /*2fd0*/  UISETP.NE.AND UP1, UPT, UR12, 0x1, UPT ;  /* 0x000000010c00788c */ /* 0x000fe2000bf25270 */
[----:B------:R-:W-:Y:S01]  /*2fe0*/  PLOP3.LUT P2, PT, PT, PT, PT, 0x80, 0x8 ;  /* 0x000000000008781c */ /* 0x000fe20003f4f070 */
[----:B------:R-:W-:Y:S02]  /*2ff0*/  UIADD3 UR14, UPT, UPT, UR17, 0x1, URZ ;  /* 0x00000001110e7890 */ /* 0x000fe4000fffe0ff */
[----:B------:R-:W-:Y:S02]  /*3000*/  ULEA UR28, UR17, UR11, 0xa ;  /* 0x0000000b111c7291 */ /* 0x000fe4000f8e50ff */
[----:B------:R-:W-:Y:S01]  /*3010*/  UISETP.NE.AND UP2, UPT, UR14, 0x2, UPT ;  /* 0x000000020e00788c */ /* 0x000fe2000bf45270 */
[----:B------:R-:W-:Y:S01]  /*3020*/  PLOP3.LUT P0, PT, PT, PT, UP1, 0x80, 0x8 ;  /* 0x000000000008781c */ /* 0x000fe20003f0f018 */
[----:B------:R-:W-:Y:S02]  /*3030*/  UIADD3 UR40, UPT, UPT, UR28, 0x2, URZ ;  /* 0x000000021c287890 */ /* 0x000fe4000fffe0ff */
[----:B------:R-:W-:Y:S02]  /*3040*/  USEL UR27, URZ, 0x1, UP2 ;  /* 0x00000001ff1b7887 */ /* 0x000fe40009000000 */
[----:B------:R-:W-:Y:S02]  /*3050*/  USEL UR14, UR14, URZ, UP2 ;  /* 0x000000ff0e0e7287 */ /* 0x000fe40009000000 */
[----:B------:R-:W-:Y:S02]  /*3060*/  UIADD3 UR36, UPT, UPT, UR28, 0x4, URZ ;  /* 0x000000041c247890 */ /* 0x000fe4000fffe0ff */
[----:B------:R-:W-:Y:S01]  /*3070*/  @UP1 ULEA UR26, UR14, UR5, 0x3 ;  /* 0x000000050e1a1291 */ /* 0x000fe2000f8e18ff */
[----:B------:R-:W-:Y:S01]  /*3080*/  LOP3.LUT R8, R8, UR27, RZ, 0x3c, !PT ;  /* 0x0000001b08087c12 */ /* 0x000fe2000f8e3cff */
[----:B------:R-:W-:Y:S02]  /*3090*/  UIADD3 UR32, UPT, UPT, UR28, 0x6, URZ ;  /* 0x000000061c207890 */ /* 0x000fe4000fffe0ff */
[----:B------:R-:W-:Y:S01]  /*30a0*/  UIADD3 UR6, UPT, UPT, UR6, 0x10, URZ ;  /* 0x0000001006067890 */ /* 0x000fe2000fffe0ff */
[----:B-1----:R-:W-:Y:S01]  /*30b0*/  @P0 SHF.L.U32 R0, R8, 0x1f, RZ ;  /* 0x0000001f08000819 */ /* 0x002fe200000006ff */
[----:B------:R-:W-:Y:S01]  /*30c0*/  UIADD3 UR12, UPT, UPT, UR12, -0x1, URZ ;  /* 0xffffffff0c0c7890 */ /* 0x000fe2000fffe0ff */
[----:B------:R-:W-:Y:S02]  /*30d0*/  UMOV UR29, 0x40004040 ;  /* 0x40004040001d7882 */ /* 0x000fe40000000000 */
[----:B------:R2:W3:Y:S01]  /*30e0*/  @P0 SYNCS.PHASECHK.TRANS64.TRYWAIT P2, [UR26], R0 ;  /* 0x00000000ff0005a7 */ /* 0x0004e2000804111a */
[----:B------:R-:W-:Y:S01]  /*30f0*/  ULEA UR26, UR17, UR10, 0xa ;  /* 0x0000000a111a7291 */ /* 0x000fe2000f8e50ff */
[----:B------:R-:W-:Y:S01]  /*3100*/  UMOV UR27, 0x40004040 ;  /* 0x40004040001b7882 */ /* 0x000fe20000000000 */
[----:B------:R-:W-:Y:S02]  /*3110*/  UMOV UR41, 0x40004040 ;  /* 0x4000404000297882 */ /* 0x000fe40000000000 */
[----:B------:R-:W-:Y:S02]  /*3120*/  UIADD3 UR38, UPT, UPT, UR26, 0x2, URZ ;  /* 0x000000021a267890 */ /* 0x000fe4000fffe0ff */
[----:B------:R-:W-:Y:S02]  /*3130*/  UIADD3 UR34, UPT, UPT, UR26, 0x4, URZ ;  /* 0x000000041a227890 */ /* 0x000fe4000fffe0ff */
[----:B------:R-:W-:Y:S01]  /*3140*/  UIADD3 UR30, UPT, UPT, UR26, 0x6, URZ ;  /* 0x000000061a1e7890 */ /* 0x000fe2000fffe0ff */
[----:B------:R2:W-:Y:S01]  /*3150*/  UTCQMMA gdesc[UR26], gdesc[UR28], tmem[UR8], tmem[UR24], idesc[UR25], UP4 ;  /* 0x00ff181c1a0075ea */ /* 0x0005e2000a000308 */
[----:B------:R-:W-:Y:S01]  /*3160*/  UPLOP3.LUT UP4, UPT, UPT, UPT, UPT, 0x80, 0x8 ;  /* 0x000000000008789c */ /* 0x000fe20003f8f070 */
[----:B------:R-:W-:Y:S01]  /*3170*/  UMOV UR39, 0x40004040 ;  /* 0x4000404000277882 */ /* 0x000fe20000000000 */
[----:B------:R-:W-:Y:S01]  /*3180*/  UMOV UR37, 0x40004040 ;  /* 0x4000404000257882 */ /* 0x000fe20000000000 */
[----:B------:R2:W-:Y:S01]  /*3190*/  UTCQMMA gdesc[UR38], gdesc[UR40], tmem[UR8], tmem[UR22], idesc[UR23], UPT ;  /* 0x00ff1628260075ea */ /* 0x0005e2000b800308 */
[----:B------:R-:W-:Y:S01]  /*31a0*/  UMOV UR35, 0x40004040 ;  /* 0x4000404000237882 */ /* 0x000fe20000000000 */
[----:B------:R-:W-:Y:S01]  /*31b0*/  UMOV UR33, 0x40004040 ;  /* 0x4000404000217882 */ /* 0x000fe20000000000 */
[----:B------:R-:W-:Y:S01]  /*31c0*/  UMOV UR31, 0x40004040 ;  /* 0x40004040001f7882 */ /* 0x000fe20000000000 */
[----:B------:R2:W-:Y:S01]  /*31d0*/  UTCQMMA gdesc[UR34], gdesc[UR36], tmem[UR8], tmem[UR20], idesc[UR21], UPT ;  /* 0x00ff1424220075ea */ /* 0x0005e2000b800308 */
[----:B------:R2:W-:Y:S01]  /*31e0*/  UTCQMMA gdesc[UR30], gdesc[UR32], tmem[UR8], tmem[UR18], idesc[UR19], UPT ;  /* 0x00ff12201e0075ea */ /* 0x0005e2000b800308 */
[----:B------:R2:W-:Y:S01]  /*31f0*/  UTCBAR [UR6], URZ ;  /* 0x000000ff060073e9 */ /* 0x0005e200080000ff */
[----:B------:R-:W-:Y:S01]  /*3200*/  UMOV UR17, UR14 ;  /* 0x0000000e00117c82 */ /* 0x000fe20008000000 */
[----:B------:R-:W-:Y:S05]  /*3210*/  BRA.U UP0, `(.L_x_56) ;  /* 0xfffffffd00507547 */ /* 0x000fea000b83ffff */
.L_x_53:
[----:B------:R-:W-:Y:S01]  /*3220*/  UIADD3 UR15, UPT, UPT, UR15, 0x1, URZ ;  /* 0x000000010f0f7890 */ /* 0x000fe2000fffe0ff */
[C---:B------:R-:W-:Y:S01]  /*3230*/  ISETP.NE.AND P0, PT, R10.reuse, 0x2, PT ;  /* 0x000000020a00780c */ /* 0x040fe20003f05270 */
[----:B------:R-:W-:Y:S02]  /*3240*/  UIADD3 UR7, UPT, UPT, UR7, 0x70, URZ ;  /* 0x0000007007077890 */ /* 0x000fe4000fffe0ff */
[----:B------:R-:W-:Y:S01]  /*3250*/  UISETP.NE.AND UP0, UPT, UR15, 0x4, UPT ;  /* 0x000000040f00788c */ /* 0x000fe2000bf05270 */
[----:B-12---:R-:W-:Y:S02]  /*3260*/  SEL R0, RZ, 0x1, P0 ;  /* 0x00000001ff007807 */ /* 0x006fe40000000000 */
[----:B------:R-:W-:Y:S01]  /*3270*/  SEL R10, R10, RZ, P0 ;  /* 0x000000ff0a0a7207 */ /* 0x000fe20000000000 */
[----:B------:R-:W-:Y:S01]  /*3280*/  USEL UR6, URZ, 0x1, UP0 ;  /* 0x00000001ff067887 */ /* 0x000fe20008000000 */
[----:B------:R-:W-:Y:S01]  /*3290*/  LOP3.LUT R9, R9, R0, RZ, 0x3c, !PT ;  /* 0x0000000009097212 */ /* 0x000fe200078e3cff */
[----:B------:R-:W-:Y:S01]  /*32a0*/  USEL UR15, UR15, URZ, UP0 ;  /* 0x000000ff0f0f7287 */ /* 0x000fe20008000000 */
[----:B------:R1:W-:Y:S03]  /*32b0*/  UTCBAR [UR7], URZ ;  /* 0x000000ff070073e9 */ /* 0x0003e600080000ff */
[----:B------:R-:W-:Y:S01]  /*32c0*/  LOP3.LUT R11, R11, UR6, RZ, 0x3c, !PT ;  /* 0x000000060b0b7c12 */ /* 0x000fe2000f8e3cff */
[----:B------:R-:W-:Y:S07]  /*32d0*/  @P1 BRA `(.L_x_57) ;  /* 0xfffffff800a01947 */ /* 0x000fee000383ffff */
[----:B------:R-:W2:Y:S01]  /*32e0*/  S2UR UR4, SR_CgaCtaId ;  /* 0x00000000000479c3 */ /* 0x000ea20000008800 */
[----:B------:R-:W-:Y:S01]  /*32f0*/  ELECT P0, URZ, PT ;  /* 0x0000000000ff782f */ /* 0x000fe20003800000 */
[----:B------:R-:W-:Y:S01]  /*3300*/  IMAD.MOV.U32 R0, RZ, RZ, 0x1 ;  /* 0x00000001ff007424 */ /* 0x000fe200078e00ff */
[----:B------:R-:W-:Y:S01]  /*3310*/  UIADD3 UR5, UPT, UPT, UR5, 0x90, URZ ;  /* 0x0000009005057890 */ /* 0x000fe2000fffe0ff */
[----:B------:R-:W-:Y:S01]  /*3320*/  SHF.L.U32 R3, R11, 0x1f, RZ ;  /* 0x0000001f0b037819 */ /* 0x000fe200000006ff */
[----:B------:R-:W-:-:S03]  /*3330*/  UMOV UR6, 0x40 ;  /* 0x0000004000067882 */ /* 0x000fc60000000000 */
[----:B------:R-:W-:Y:S01]  /*3340*/  UVIRTCOUNT.DEALLOC.SMPOOL 0x80 ;  /* 0x000000800000784c */ /* 0x000fe20000000000 */
[----:B--2---:R-:W-:Y:S02]  /*3350*/  ULEA UR4, UR4, UR6, 0x18 ;  /* 0x0000000604047291 */ /* 0x004fe4000f8ec0ff */
[----:B------:R-:W-:-:S07]  /*3360*/  ULEA UR6, UR15, UR5, 0x3 ;  /* 0x000000050f067291 */ /* 0x000fce000f8e18ff */
[----:B------:R2:W-:Y:S02]  /*3370*/  @P0 STS.U8 [UR4+0x1c], R0 ;  /* 0x00001c00ff000988 */ /* 0x0005e40008000004 */
[----:B------:R-:W4:Y:S02]  /*3380*/  SYNCS.PHASECHK.TRANS64.TRYWAIT P0, [UR6], R3 ;  /* 0x00000003ff0075a7 */ /* 0x000f240008001106 */
[----:B--2-4-:R-:W-:Y:S05]  /*3390*/  @!P0 BRA `(.L_x_58) ;  /* 0x0000005000488947 */ /* 0x014fea0003800000 */
.L_x_120:
[----:B-1----:R-:W-:-:S04]  /*33a0*/  UIADD3 UR7, UPT, UPT, UR15, 0x1, URZ ;  /* 0x000000010f077890 */ /* 0x002fc8000fffe0ff */
[----:B------:R-:W-:-:S04]  /*33b0*/  UISETP.NE.AND UP0, UPT, UR7, 0x4, UPT ;  /* 0x000000040700788c */ /* 0x000fc8000bf05270 */
[----:B------:R-:W-:Y:S02]  /*33c0*/  USEL UR8, URZ, 0x1, UP0 ;  /* 0x00000001ff087887 */ /* 0x000fe40008000000 */
[----:B------:R-:W-:-:S04]  /*33d0*/  USEL UR7, UR7, URZ, UP0 ;  /* 0x000000ff07077287 */ /* 0x000fc80008000000 */
[----:B------:R-:W-:Y:S01]  /*33e0*/  ULEA UR6, UR7, UR5, 0x3 ;  /* 0x0000000507067291 */ /* 0x000fe2000f8e18ff */
[----:B------:R-:W-:-:S04]  /*33f0*/  LOP3.LUT R2, R11, UR8, RZ, 0x3c, !PT ;  /* 0x000000080b027c12 */ /* 0x000fc8000f8e3cff */
[----:B--2---:R-:W-:-:S04]  /*3400*/  SHF.L.U32 R3, R2, 0x1f, RZ ;  /* 0x0000001f02037819 */ /* 0x004fc800000006ff */
[----:B------:R-:W1:Y:S02]  /*3410*/  SYNCS.PHASECHK.TRANS64.TRYWAIT P0, [UR6], R3 ;  /* 0x00000003ff0075a7 */ /* 0x000e640008001106 */
[----:B-1----:R-:W-:Y:S05]  /*3420*/  @!P0 BRA `(.L_x_59) ;  /* 0x00000050003c8947 */ /* 0x002fea0003800000 */
.L_x_122:
[----:B------:R-:W-:-:S04]  /*3430*/  UIADD3 UR7, UPT, UPT, UR7, 0x1, URZ ;  /* 0x0000000107077890 */ /* 0x000fc8000fffe0ff */
[----:B------:R-:W-:-:S04]  /*3440*/  UISETP.NE.AND UP0, UPT, UR7, 0x4, UPT ;  /* 0x000000040700788c */ /* 0x000fc8000bf05270 */
[----:B------:R-:W-:Y:S02]  /*3450*/  USEL UR8, URZ, 0x1, UP0 ;  /* 0x00000001ff087887 */ /* 0x000fe40008000000 */
[----:B------:R-:W-:-:S04]  /*3460*/  USEL UR7, UR7, URZ, UP0 ;  /* 0x000000ff07077287 */ /* 0x000fc80008000000 */
[----:B------:R-:W-:Y:S01]  /*3470*/  ULEA UR6, UR7, UR5, 0x3 ;  /* 0x0000000507067291 */ /* 0x000fe2000f8e18ff */
[----:B------:R-:W-:-:S04]  /*3480*/  LOP3.LUT R2, R2, UR8, RZ, 0x3c, !PT ;  /* 0x0000000802027c12 */ /* 0x000fc8000f8e3cff */
[----:B-1----:R-:W-:-:S04]  /*3490*/  SHF.L.U32 R3, R2, 0x1f, RZ ;  /* 0x0000001f02037819 */ /* 0x002fc800000006ff */
[----:B------:R-:W1:Y:S02]  /*34a0*/  SYNCS.PHASECHK.TRANS64.TRYWAIT P0, [UR6], R3 ;  /* 0x00000003ff0075a7 */ /* 0x000e640008001106 */
[----:B-1----:R-:W-:Y:S05]  /*34b0*/  @!P0 BRA `(.L_x_60) ;  /* 0x0000005000308947 */ /* 0x002fea0003800000 */
.L_x_124:
[----:B------:R-:W-:-:S04]  /*34c0*/  UIADD3 UR7, UPT, UPT, UR7, 0x1, URZ ;  /* 0x0000000107077890 */ /* 0x000fc8000fffe0ff */
[----:B------:R-:W-:-:S04]  /*34d0*/  UISETP.NE.AND UP0, UPT, UR7, 0x4, UPT ;  /* 0x000000040700788c */ /* 0x000fc8000bf05270 */
[----:B------:R-:W-:Y:S02]  /*34e0*/  USEL UR6, URZ, 0x1, UP0 ;  /* 0x00000001ff067887 */ /* 0x000fe40008000000 */
[----:B------:R-:W-:-:S04]  /*34f0*/  USEL UR7, UR7, URZ, UP0 ;  /* 0x000000ff07077287 */ /* 0x000fc80008000000 */
[----:B------:R-:W-:Y:S01]  /*3500*/  ULEA UR7, UR7, UR5, 0x3 ;  /* 0x0000000507077291 */ /* 0x000fe2000f8e18ff */
[----:B-1----:R-:W-:-:S04]  /*3510*/  LOP3.LUT R3, R2, UR6, RZ, 0x3c, !PT ;  /* 0x0000000602037c12 */ /* 0x002fc8000f8e3cff */
[----:B------:R-:W-:-:S04]  /*3520*/  SHF.L.U32 R3, R3, 0x1f, RZ ;  /* 0x0000001f03037819 */ /* 0x000fc800000006ff */
[----:B------:R-:W1:Y:S02]  /*3530*/  SYNCS.PHASECHK.TRANS64.TRYWAIT P0, [UR7], R3 ;  /* 0x00000003ff0075a7 */ /* 0x000e640008001107 */
[----:B-1----:R-:W-:Y:S05]  /*3540*/  @!P0 BRA `(.L_x_61) ;  /* 0x0000005000248947 */ /* 0x002fea0003800000 */
.L_x_126:
[----:B------:R-:W-:Y:S01]  /*3550*/  NOP ;  /* 0x0000000000007918 */ /* 0x000fe20000000000 */
[----:B-1----:R-:W1:Y:S01]  /*3560*/  LDS R0, [UR4+0x14] ;  /* 0x00001404ff007984 */ /* 0x002e620008000800 */
[----:B------:R-:W-:Y:S01]  /*3570*/  ULOP3.LUT UR6, UR16, 0xffff, URZ, 0xc0, !UPT ;  /* 0x0000ffff10067892 */ /* 0x000fe2000f8ec0ff */
[----:B------:R-:W-:Y:S01]  /*3580*/  UMOV UR8, 0xffff ;  /* 0x0000ffff00087882 */ /* 0x000fe20000000000 */
[----:B------:R-:W-:Y:S02]  /*3590*/  UMOV UR5, 0x1 ;  /* 0x0000000100057882 */ /* 0x000fe40000000000 */
[----:B------:R-:W-:-:S04]  /*35a0*/  USHF.R.U32.HI UR6, URZ, 0x5, UR6 ;  /* 0x00000005ff067899 */ /* 0x000fc80008011606 */
[----:B------:R-:W-:Y:S02]  /*35b0*/  USHF.L.U32 UR8, UR8, UR6, URZ ;  /* 0x0000000608087299 */ /* 0x000fe400080006ff */
[----:B------:R-:W-:-:S04]  /*35c0*/  USHF.L.U32 UR5, UR5, UR6, URZ ;  /* 0x0000000605057299 */ /* 0x000fc800080006ff */
[----:B-1----:R-:W-:-:S04]  /*35d0*/  LOP3.LUT R0, R0, UR8, RZ, 0xc0, !PT ;  /* 0x0000000800007c12 */ /* 0x002fc8000f8ec0ff */
[----:B------:R-:W-:-:S13]  /*35e0*/  ISETP.NE.AND P0, PT, R0, UR8, PT ;  /* 0x0000000800007c0c */ /* 0x000fda000bf05270 */
[----:B------:R-:W-:Y:S05]  /*35f0*/  @P0 BRA `(.L_x_62) ;  /* 0x0000000000580947 */ /* 0x000fea0003800000 */
[----:B------:R-:W1:Y:S02]  /*3600*/  LDS R0, [UR4+0x18] ;  /* 0x00001804ff007984 */ /* 0x000e640008000800 */
[----:B-1----:R-:W-:-:S04]  /*3610*/  LOP3.LUT R0, R0, UR5, RZ, 0xc0, !PT ;  /* 0x0000000500007c12 */ /* 0x002fc8000f8ec0ff */
[----:B------:R-:W-:-:S13]  /*3620*/  ISETP.NE.AND P0, PT, R0, UR5, PT ;  /* 0x0000000500007c0c */ /* 0x000fda000bf05270 */
[----:B------:R-:W-:Y:S05]  /*3630*/  @P0 BRA `(.L_x_63) ;  /* 0x00000000003c0947 */ /* 0x000fea0003800000 */
[----:B------:R-:W1:Y:S01]  /*3640*/  S2R R2, SR_LANEID ;  /* 0x0000000000027919 */ /* 0x000e620000000000 */
[----:B------:R-:W-:Y:S01]  /*3650*/  ULOP3.LUT UR8, URZ, UR8, URZ, 0x33, !UPT ;  /* 0x00000008ff087292 */ /* 0x000fe2000f8e33ff */
[----:B------:R-:W-:Y:S01]  /*3660*/  LOP3.LUT R4, RZ, UR5, RZ, 0x33, !PT ;  /* 0x00000005ff047c12 */ /* 0x000fe2000f8e33ff */
[----:B------:R-:W-:Y:S02]  /*3670*/  VOTEU.ANY UR7, UPT, PT ;  /* 0x0000000000077886 */ /* 0x000fe400038e0100 */
[----:B------:R-:W-:Y:S01]  /*3680*/  UFLO.U32 UR7, UR7 ;  /* 0x00000007000772bd */ /* 0x000fe200080e0000 */
[----:B------:R-:W2:Y:S01]  /*3690*/  REDUX UR5, R4 ;  /* 0x00000000040573c4 */ /* 0x000ea20000000000 */
[----:B------:R-:W-:-:S06]  /*36a0*/  IMAD.U32 R0, RZ, RZ, UR8 ;  /* 0x00000008ff007e24 */ /* 0x000fcc000f8e00ff */
[----:B------:R4:W-:Y:S01]  /*36b0*/  UTCATOMSWS.AND URZ, UR8 ;  /* 0x0000000800ff79e3 */ /* 0x0009e20008000000 */
[----:B------:R-:W3:Y:S01]  /*36c0*/  REDUX UR6, R0 ;  /* 0x00000000000673c4 */ /* 0x000ee20000000000 */
[----:B-1----:R-:W-:Y:S01]  /*36d0*/  ISETP.EQ.U32.AND P0, PT, R2, UR7, PT ;  /* 0x0000000702007c0c */ /* 0x002fe2000bf02070 */
[----:B--2---:R-:W-:Y:S01]  /*36e0*/  IMAD.U32 R2, RZ, RZ, UR5 ;  /* 0x00000005ff027e24 */ /* 0x004fe2000f8e00ff */
[----:B---3--:R-:W-:-:S11]  /*36f0*/  MOV R3, UR6 ;  /* 0x0000000600037c02 */ /* 0x008fd60008000f00 */
[----:B------:R4:W-:Y:S04]  /*3700*/  @P0 ATOMS.AND RZ, [UR4+0x14], R3 ;  /* 0x00001403ffff098c */ /* 0x0009e8000a800004 */
[----:B------:R4:W-:Y:S01]  /*3710*/  @P0 ATOMS.AND RZ, [UR4+0x18], R2 ;  /* 0x00001802ffff098c */ /* 0x0009e2000a800004 */
[----:B------:R-:W-:Y:S05]  /*3720*/  BRA `(.L_x_64) ;  /* 0x0000000000147947 */ /* 0x000fea0003800000 */
.L_x_63:
[----:B------:R-:W-:Y:S02]  /*3730*/  MOV R2, 0x3750 ;  /* 0x0000375000027802 */ /* 0x000fe40000000f00 */
[----:B---3-5:R-:W-:Y:S05]  /*3740*/  CALL.REL.NOINC `($__internal_0_$__cuda_sm10x_tcgen05_guardrail_trap_col_being_dealloced_not_returned_by_alloc) ;  /* 0x0000005000807944 */ /* 0x028fea0003c00000 */
[----:B------:R-:W-:Y:S05]  /*3750*/  BRA `(.L_x_64) ;  /* 0x0000000000087947 */ /* 0x000fea0003800000 */
.L_x_62:
[----:B------:R-:W-:Y:S02]  /*3760*/  MOV R2, 0x3780 ;  /* 0x0000378000027802 */ /* 0x000fe40000000f00 */
[----:B---3-5:R-:W-:Y:S05]  /*3770*/  CALL.REL.NOINC `($__internal_2_$__cuda_sm10x_tcgen05_guardrail_trap_unallocated_columns_being_dealloced) ;  /* 0x00000050008c7944 */ /* 0x028fea0003c00000 */
.L_x_64:
[----:B------:R-:W-:Y:S01]  /*3780*/  NOP ;  /* 0x0000000000007918 */ /* 0x000fe20000000000 */
[----:B----4-:R-:W-:Y:S05]  /*3790*/  EXIT ;  /* 0x000000000000794d */ /* 0x010fea0003800000 */
.L_x_46:
[----:B------:R-:W-:-:S09]  /*37a0*/  UISETP.NE.OR UP2, UPT, UR8, 0x3, !UP2 ;  /* 0x000000030800788c */ /* 0x000fd2000d745670 */
[----:B------:R-:W-:Y:S05]  /*37b0*/  BRA.U UP2, `(.L_x_65) ;  /* 0x0000000d02407547 */ /* 0x000fea000b800000 */
[----:B------:R-:W1:Y:S01]  /*37c0*/  LDC R0, c[0x0][0xb30] ;  /* 0x0002cc00ff007b82 */ /* 0x000e620000000800 */
[----:B------:R-:W2:Y:S01]  /*37d0*/  LDCU.64 UR8, c[0x0][0x888] ;  /* 0x00011100ff0877ac */ /* 0x000ea20008000a00 */
[----:B------:R-:W-:Y:S02]  /*37e0*/  HFMA2 R29, -RZ, RZ, 0, 0 ;  /* 0x00000000ff1d7431 */ /* 0x000fe400000001ff */
[----:B------:R-:W-:Y:S01]  /*37f0*/  IMAD.MOV.U32 R31, RZ, RZ, 0x1 ;  /* 0x00000001ff1f7424 */ /* 0x000fe200078e00ff */
[----:B------:R-:W-:Y:S01]  /*3800*/  MOV R23, 0x2000 ;  /* 0x0000200000177802 */ /* 0x000fe20000000f00 */
[----:B------:R-:W4:Y:S01]  /*3810*/  LDCU.64 UR4, c[0x0][0x890] ;  /* 0x00011200ff0477ac */ /* 0x000f220008000a00 */
[----:B------:R-:W-:Y:S01]  /*3820*/  IMAD.MOV.U32 R30, RZ, RZ, RZ ;  /* 0x000000ffff1e7224 */ /* 0x000fe200078e00ff */
[----:B------:R-:W3:Y:S01]  /*3830*/  LDC R19, c[0x0][0x370] ;  /* 0x0000dc00ff137b82 */ /* 0x000ee20000000800 */
[----:B------:R-:W-:Y:S01]  /*3840*/  UMOV UR7, 0x400 ;  /* 0x0000040000077882 */ /* 0x000fe20000000000 */
[----:B------:R-:W-:-:S02]  /*3850*/  UPLOP3.LUT UP1, UPT, UPT, UPT, UPT, 0x40, 0x4 ;  /* 0x000000000004789c */ /* 0x000fc40003f2e870 */
[----:B------:R-:W-:-:S04]  /*3860*/  ULEA UR7, UR37, UR7, 0x18 ;  /* 0x0000000725077291 */ /* 0x000fc8000f8ec0ff */
[----:B------:R-:W3:Y:S01]  /*3870*/  LDC R2, c[0x0][0xb0c] ;  /* 0x0002c300ff027b82 */ /* 0x000ee20000000800 */
[----:B------:R-:W-:Y:S02]  /*3880*/  UIADD3 UR13, UPT, UPT, UR7, 0x28, URZ ;  /* 0x00000028070d7890 */ /* 0x000fe4000fffe0ff */
[----:B--2---:R-:W-:Y:S02]  /*3890*/  UISETP.NE.U32.AND UP2, UPT, UR8, URZ, UPT ;  /* 0x000000ff0800728c */ /* 0x004fe4000bf45070 */
[----:B------:R-:W-:Y:S02]  /*38a0*/  UIADD3 UR17, UPT, UPT, UR7, 0x20, URZ ;  /* 0x0000002007117890 */ /* 0x000fe4000fffe0ff */
[----:B----4-:R-:W-:Y:S01]  /*38b0*/  UISETP.NE.U32.AND UP3, UPT, UR4, URZ, UPT ;  /* 0x000000ff0400728c */ /* 0x010fe2000bf65070 */
[----:B------:R-:W2:Y:S01]  /*38c0*/  LDC R18, c[0x0][0xb20] ;  /* 0x0002c800ff127b82 */ /* 0x000ea20000000800 */
[----:B-1----:R-:W-:Y:S01]  /*38d0*/  ISETP.NE.AND P1, PT, R0, 0x1, PT ;  /* 0x000000010000780c */ /* 0x002fe20003f25270 */
[----:B------:R-:W-:-:S02]  /*38e0*/  UISETP.NE.AND.EX UP2, UPT, UR9, URZ, UPT, UP2 ;  /* 0x000000ff0900728c */ /* 0x000fc4000bf45320 */
[----:B------:R-:W-:Y:S02]  /*38f0*/  UPRMT UR13, UR37, 0x654, UR13 ;  /* 0x00000654250d7896 */ /* 0x000fe4000800000d */
[----:B------:R-:W-:Y:S02]  /*3900*/  UISETP.NE.AND.EX UP3, UPT, UR5, URZ, UPT, UP3 ;  /* 0x000000ff0500728c */ /* 0x000fe4000bf65330 */
[----:B------:R-:W1:Y:S08]  /*3910*/  LDC.64 R32, c[0x0][0x348] ;  /* 0x0000d200ff207b82 */ /* 0x000e700000000a00 */
[----:B------:R-:W4:Y:S08]  /*3920*/  LDC.64 R16, c[0x0][0xb10] ;  /* 0x0002c400ff107b82 */ /* 0x000f300000000a00 */
[----:B------:R-:W1:Y:S08]  /*3930*/  LDC.64 R6, c[0x0][0xb18] ;  /* 0x0002c600ff067b82 */ /* 0x000e700000000a00 */
[----:B------:R-:W1:Y:S08]  /*3940*/  LDC.64 R4, c[0x0][0xb28] ;  /* 0x0002ca00ff047b82 */ /* 0x000e700000000a00 */
[----:B--23--:R-:W1:Y:S02]  /*3950*/  LDC R22, c[0x0][0x374] ;  /* 0x0000dd00ff167b82 */ /* 0x00ce640000000800 */
.L_x_74:
[C---:B------:R-:W-:Y:S02]  /*3960*/  LEA R0, R30.reuse, UR7, 0x3 ;  /* 0x000000071e007c11 */ /* 0x040fe4000f8e18ff */
[----:B------:R-:W-:Y:S02]  /*3970*/  SHF.L.U32 R3, R29, 0x1f, RZ ;  /* 0x0000001f1d037819 */ /* 0x000fe400000006ff */
[----:B------:R-:W-:Y:S02]  /*3980*/  LEA R24, R30, UR7, 0x4 ;  /* 0x000000071e187c11 */ /* 0x000fe4000f8e20ff */
[----:B--2---:R-:W2:Y:S02]  /*3990*/  SYNCS.PHASECHK.TRANS64.TRYWAIT P0, [R0+URZ+0x50], R3 ;  /* 0x00005003000075a7 */ /* 0x004ea400080011ff */
[----:B--2---:R-:W-:Y:S05]  /*39a0*/  @!P0 BRA `(.L_x_66) ;  /* 0x0000004c00248947 */ /* 0x004fea0003800000 */
.L_x_127:
[----:B------:R-:W-:Y:S01]  /*39b0*/  ISETP.GE.AND P0, PT, R72, 0x1, PT ;  /* 0x000000014800780c */ /* 0x000fe20003f06270 */
[----:B------:R-:W3:Y:S01]  /*39c0*/  LDS.128 R24, [R24+0xe0] ;  /* 0x0000e00018187984 */ /* 0x000ee20000000c00 */
[----:B--2---:R-:W-:Y:S01]  /*39d0*/  VIADD R0, R0, 0x60 ;  /* 0x0000006000007836 */ /* 0x004fe20000000000 */
[----:B------:R-:W-:Y:S01]  /*39e0*/  @!PT LDS RZ, [RZ] ;  /* 0x00000000fffff984 */ /* 0x000fe20000000800 */
[----:B------:R-:W-:Y:S01]  /*39f0*/  @!PT LDS RZ, [RZ] ;  /* 0x00000000fffff984 */ /* 0x000fe20000000800 */
[----:B------:R-:W-:Y:S01]  /*3a00*/  @!PT LDS RZ, [RZ] ;  /* 0x00000000fffff984 */ /* 0x000fe20000000800 */
[----:B------:R-:W-:Y:S01]  /*3a10*/  @!PT LDS RZ, [RZ] ;  /* 0x00000000fffff984 */ /* 0x000fe20000000800 */
[----:B------:R2:W-:Y:S06]  /*3a20*/  MEMBAR.ALL.CTA ;  /* 0x0000000000007992 */ /* 0x0005ec0000008000 */
[----:B--2---:R-:W2:Y:S01]  /*3a30*/  FENCE.VIEW.ASYNC.S ;  /* 0x00000000000073c6 */ /* 0x004ea20000000000 */
[----:B------:R-:W-:Y:S04]  /*3a40*/  PRMT R0, RZ, 0x654, R0 ;  /* 0x00000654ff007816 */ /* 0x000fe80000000000 */
[----:B--2---:R2:W-:Y:S01]  /*3a50*/  SYNCS.ARRIVE.TRANS64.RED.A1T0 RZ, [R0+URZ], RZ ;  /* 0x000000ff00ff79a7 */ /* 0x0045e200081004ff */
[----:B---3--:R-:W-:Y:S11]  /*3a60*/  LOP3.LUT P3, RZ, R26, 0x1, RZ, 0xc0, !PT ;  /* 0x000000011aff7812 */ /* 0x008ff6000786c0ff */
[----:B------:R-:W-:Y:S02]  /*3a70*/  @!UPT UIADD3 URZ, UPT, UPT, URZ, URZ, URZ ;  /* 0x000000fffffff290 */ /* 0x000fe4000fffe0ff */
[----:B------:R-:W-:Y:S02]  /*3a80*/  @P3 MOV R13, R24 ;  /* 0x00000018000d3202 */ /* 0x000fe40000000f00 */
[----:B------:R-:W-:Y:S01]  /*3a90*/  @P3 LOP3.LUT R8, R25, 0xffff, RZ, 0xc0, !PT ;  /* 0x0000ffff19083812 */ /* 0x000fe200078ec0ff */
[----:B--2---:R-:W-:Y:S06]  /*3aa0*/  @!P0 BRA `(.L_x_67) ;  /* 0x0000000000a48947 */ /* 0x004fec0003800000 */
[----:B-1----:R-:W-:Y:S01]  /*3ab0*/  IMAD.HI.U32 R35, R22, R7, RZ ;  /* 0x0000000716237227 */ /* 0x002fe200078e00ff */
[----:B------:R-:W-:Y:S02]  /*3ac0*/  ISETP.NE.AND P0, PT, R6, 0x1, PT ;  /* 0x000000010600780c */ /* 0x000fe40003f05270 */
[----:B------:R-:W-:Y:S01]  /*3ad0*/  ISETP.NE.AND P2, PT, R72, 0x1, PT ;  /* 0x000000014800780c */ /* 0x000fe20003f45270 */
[----:B----4-:R-:W-:Y:S01]  /*3ae0*/  IMAD.HI.U32 R34, R19, R16, RZ ;  /* 0x0000001013227227 */ /* 0x010fe200078e00ff */
[----:B------:R-:W-:Y:S02]  /*3af0*/  SHF.R.U32.HI R35, RZ, R18, R35 ;  /* 0x00000012ff237219 */ /* 0x000fe40000011623 */
[----:B------:R-:W-:Y:S01]  /*3b00*/  ISETP.NE.AND P4, PT, R2, 0x1, PT ;  /* 0x000000010200780c */ /* 0x000fe20003f85270 */
[----:B------:R-:W-:Y:S01]  /*3b10*/  IMAD.HI.U32 R36, R13, R16, RZ ;  /* 0x000000100d247227 */ /* 0x000fe200078e00ff */
[----:B------:R-:W-:Y:S02]  /*3b20*/  SHF.R.U32.HI R34, RZ, R17, R34 ;  /* 0x00000011ff227219 */ /* 0x000fe40000011622 */
[----:B------:R-:W-:Y:S01]  /*3b30*/  SEL R3, R22, R35, !P0 ;  /* 0x0000002316037207 */ /* 0x000fe20004000000 */
[C---:B------:R-:W-:Y:S01]  /*3b40*/  IMAD.HI.U32 R35, R8.reuse, R7, RZ ;  /* 0x0000000708237227 */ /* 0x040fe200078e00ff */
[----:B------:R-:W-:Y:S02]  /*3b50*/  SEL R11, R19, R34, !P4 ;  /* 0x00000022130b7207 */ /* 0x000fe40006000000 */
[----:B------:R-:W-:Y:S01]  /*3b60*/  SHF.R.U32.HI R36, RZ, R17, R36 ;  /* 0x00000011ff247219 */ /* 0x000fe20000011624 */
[----:B------:R-:W-:Y:S01]  /*3b70*/  IMAD.HI.U32 R38, R3, R4, RZ ;  /* 0x0000000403267227 */ /* 0x000fe200078e00ff */
[----:B------:R-:W-:Y:S03]  /*3b80*/  SHF.R.U32.HI R35, RZ, R18, R35 ;  /* 0x00000012ff237219 */ /* 0x000fe60000011623 */
[----:B------:R-:W-:Y:S01]  /*3b90*/  IMAD.HI.U32 R34, R11, R4, RZ ;  /* 0x000000040b227227 */ /* 0x000fe200078e00ff */
[----:B------:R-:W-:Y:S02]  /*3ba0*/  @P2 SHF.R.U32.HI R3, RZ, R5, R38 ;  /* 0x00000005ff032219 */ /* 0x000fe40000011626 */
[----:B------:R-:W-:Y:S02]  /*3bb0*/  SEL R9, R8, R35, !P0 ;  /* 0x0000002308097207 */ /* 0x000fe40004000000 */
[----:B------:R-:W-:Y:S01]  /*3bc0*/  @P2 SHF.R.U32.HI R11, RZ, R5, R34 ;  /* 0x00000005ff0b2219 */ /* 0x000fe20000011622 */
[C---:B------:R-:W-:Y:S01]  /*3bd0*/  IMAD R10, R72.reuse, R3, RZ ;  /* 0x00000003480a7224 */ /* 0x040fe200078e02ff */
[----:B------:R-:W-:Y:S01]  /*3be0*/  SEL R3, R13, R36, !P4 ;  /* 0x000000240d037207 */ /* 0x000fe20006000000 */
[C---:B------:R-:W-:Y:S03]  /*3bf0*/  IMAD.HI.U32 R14, R9.reuse, R4, RZ ;  /* 0x00000004090e7227 */ /* 0x040fe600078e00ff */
[----:B------:R-:W-:Y:S01]  /*3c00*/  ISETP.GE.AND P0, PT, R9, R10, PT ;  /* 0x0000000a0900720c */ /* 0x000fe20003f06270 */
[C---:B------:R-:W-:Y:S01]  /*3c10*/  IMAD R12, R72.reuse, R11, RZ ;  /* 0x0000000b480c7224 */ /* 0x040fe200078e02ff */
[-C--:B------:R-:W-:Y:S04]  /*3c20*/  SHF.R.U32.HI R14, RZ, R5.reuse, R14 ;  /* 0x00000005ff0e7219 */ /* 0x080fe8000001160e */
[----:B------:R-:W-:Y:S02]  /*3c30*/  ISETP.GE.OR P0, PT, R3, R12, P0 ;  /* 0x0000000c0300720c */ /* 0x000fe40000706670 */
[----:B------:R-:W-:Y:S05]  /*3c40*/  SEL R15, R9, R14, !P2 ;  /* 0x0000000e090f7207 */ /* 0x000fea0005000000 */
[----:B------:R-:W-:Y:S04]  /*3c50*/  IMAD.MOV R14, RZ, RZ, -R15 ;  /* 0x000000ffff0e7224 */ /* 0x000fe800078e0a0f */
[----:B------:R-:W-:Y:S02]  /*3c60*/  IMAD R14, R72, R14, R9 ;  /* 0x0000000e480e7224 */ /* 0x000fe400078e0209 */
[C---:B------:R-:W-:Y:S05]  /*3c70*/  @!P0 IMAD.HI.U32 R10, R3.reuse, R4, RZ ;  /* 0x00000004030a8227 */ /* 0x040fea00078e00ff */
[----:B------:R-:W-:Y:S04]  /*3c80*/  @!P0 SHF.R.U32.HI R10, RZ, R5, R10 ;  /* 0x00000005ff0a8219 */ /* 0x000fe8000001160a */
[----:B------:R-:W-:Y:S01]  /*3c90*/  @!P0 SEL R0, R3, R10, !P2 ;  /* 0x0000000a03008207 */ /* 0x000fe20005000000 */
[----:B------:R-:W-:Y:S03]  /*3ca0*/  IMAD.MOV R10, RZ, RZ, -R3 ;  /* 0x000000ffff0a7224 */ /* 0x000fe600078e0a03 */
[----:B------:R-:W-:Y:S01]  /*3cb0*/  @!P0 IADD3 R15, PT, PT, R15, -R0, RZ ;  /* 0x800000000f0f8210 */ /* 0x000fe20007ffe0ff */
[----:B------:R-:W-:Y:S01]  /*3cc0*/  @!P0 IMAD R0, R11, R14, R0 ;  /* 0x0000000e0b008224 */ /* 0x000fe200078e0200 */
[----:B------:R-:W-:Y:S01]  /*3cd0*/  IADD3 R11, PT, PT, -R9, RZ, RZ ;  /* 0x000000ff090b7210 */ /* 0x000fe20007ffe1ff */
[----:B------:R-:W-:Y:S02]  /*3ce0*/  IMAD R13, R2, R10, R13 ;  /* 0x0000000a020d7224 */ /* 0x000fe400078e020d */
[----:B------:R-:W-:Y:S02]  /*3cf0*/  @!P0 IMAD R9, R15, R72, R3 ;  /* 0x000000480f098224 */ /* 0x000fe400078e0203 */
[----:B------:R-:W-:Y:S02]  /*3d00*/  @!P0 IMAD.MOV.U32 R3, RZ, RZ, R0 ;  /* 0x000000ffff038224 */ /* 0x000fe400078e0000 */
[----:B------:R-:W-:Y:S02]  /*3d10*/  IMAD R8, R6, R11, R8 ;  /* 0x0000000b06087224 */ /* 0x000fe400078e0208 */
[----:B------:R-:W-:Y:S02]  /*3d20*/  IMAD R13, R3, R2, R13 ;  /* 0x00000002030d7224 */ /* 0x000fe400078e020d */
[----:B------:R-:W-:Y:S02]  /*3d30*/  IMAD R8, R9, R6, R8 ;  /* 0x0000000609087224 */ /* 0x000fe400078e0208 */
.L_x_67:
[----:B------:R-:W-:Y:S05]  /*3d40*/  BRA.U UP1, `(.L_x_68) ;  /* 0x0000000101107547 */ /* 0x000fea000b800000 */
[----:B------:R-:W-:Y:S04]  /*3d50*/  MOV R0, UR6 ;  /* 0x0000000600007c02 */ /* 0x000fe80008000f00 */
[----:B------:R-:W-:Y:S04]  /*3d60*/  SHF.L.U32 R3, R0, 0x1f, RZ ;  /* 0x0000001f00037819 */ /* 0x000fe800000006ff */
[----:B------:R-:W2:Y:S02]  /*3d70*/  SYNCS.PHASECHK.TRANS64.TRYWAIT P0, [UR7+0x48], R3 ;  /* 0x00004803ff0075a7 */ /* 0x000ea40008001107 */
[----:B--2---:R-:W-:Y:S05]  /*3d80*/  @!P0 BRA `(.L_x_69) ;  /* 0x0000004800408947 */ /* 0x004fea0003800000 */
.L_x_68:
[----:B------:R-:W-:Y:S02]  /*3d90*/  R2UR UR19, R21 ;  /* 0x00000000151372ca */ /* 0x000fe400000e0000 */
[----:B------:R-:W-:Y:S02]  /*3da0*/  R2UR UR18, R20 ;  /* 0x00000000141272ca */ /* 0x000fe400000e0000 */
[----:B------:R-:W-:Y:S02]  /*3db0*/  ISETP.NE.U32.AND P2, PT, RZ, UR4, PT ;  /* 0x00000004ff007c0c */ /* 0x000fe4000bf45070 */
[----:B------:R-:W-:Y:S02]  /*3dc0*/  SHF.L.U32 R12, R31, 0x1f, RZ ;  /* 0x0000001f1f0c7819 */ /* 0x000fe400000006ff */
[----:B------:R-:W-:Y:S05]  /*3dd0*/  ISETP.NE.AND.EX P2, PT, RZ, UR5, PT, P2 ;  /* 0x00000005ff007c0c */ /* 0x000fea000bf45320 */
[----:B------:R-:W-:Y:S02]  /*3de0*/  USHF.L.U32 UR19, UR19, 0x7, URZ ;  /* 0x0000000713137899 */ /* 0x000fe400080006ff */
[----:B------:R-:W-:Y:S01]  /*3df0*/  USHF.L.U32 UR18, UR18, 0x7, URZ ;  /* 0x0000000712127899 */ /* 0x000fe200080006ff */
[----:B------:R-:W-:Y:S11]  /*3e00*/  BRA.U !UP3, `(.L_x_70) ;  /* 0x000000010b347547 */ /* 0x000ff6000b800000 */
[----:B------:R-:W-:Y:S01]  /*3e10*/  UPLOP3.LUT UP0, UPT, UPT, UPT, UP2, 0x80, 0x8 ;  /* 0x000000000008789c */ /* 0x000fe20003f0f020 */
[----:B--2---:R-:W-:Y:S02]  /*3e20*/  HFMA2 R0, -RZ, RZ, 0, 5.9604644775390625e-08 ;  /* 0x00000001ff007431 */ /* 0x004fe400000001ff */
[----:B------:R-:W-:Y:S03]  /*3e30*/  IMAD.MOV.U32 R171, RZ, RZ, 0x1 ;  /* 0x00000001ffab7424 */ /* 0x000fe600078e00ff */
[----:B------:R-:W-:Y:S05]  /*3e40*/  PLOP3.LUT P0, PT, PT, PT, UP0, 0x80, 0x8 ;  /* 0x000000000008781c */ /* 0x000fea0003f0f008 */
[----:B------:R-:W2:Y:S01]  /*3e50*/  @UP0 LDCU.64 UR10, c[0x0][0x888] ;  /* 0x00011100ff0a07ac */ /* 0x000ea20008000a00 */
[----:B------:R-:W-:Y:S07]  /*3e60*/  @UP0 UIMAD UR8, UR36, UR4, URZ ;  /* 0x00000004240802a4 */ /* 0x000fee000f8e02ff */
[----:B------:R-:W-:Y:S01]  /*3e70*/  @!P0 PRMT R171, R0, 0x7610, R171 ;  /* 0x0000761000ab8816 */ /* 0x000fe200000000ab */
[----:B--2---:R-:W-:Y:S03]  /*3e80*/  @UP0 UIMAD.WIDE UR10, UR8, 0x4, UR10 ;  /* 0x00000004080a08a5 */ /* 0x004fe6000f8e020a */
[----:B------:R-:W2:Y:S03]  /*3e90*/  @!UP0 LDCU UR8, c[0x0][0x880] ;  /* 0x00011000ff0887ac */ /* 0x000ea60008000800 */
[----:B------:R-:W-:Y:S01]  /*3ea0*/  IMAD.U32 R10, RZ, RZ, UR10 ;  /* 0x0000000aff0a7e24 */ /* 0x000fe2000f8e00ff */
[----:B------:R-:W-:Y:S05]  /*3eb0*/  MOV R11, UR11 ;  /* 0x0000000b000b7c02 */ /* 0x000fea0008000f00 */
[----:B-----5:R3:W5:Y:S02]  /*3ec0*/  @P0 LDG.E R81, desc[UR46][R10.64] ;  /* 0x0000002e0a510981 */ /* 0x020764000c1e1900 */
[----:B--23--:R-:W-:Y:S07]  /*3ed0*/  @!P0 IMAD.U32 R81, RZ, RZ, UR8 ;  /* 0x00000008ff518e24 */ /* 0x00cfee000f8e00ff */
.L_x_70:
[----:B-----5:R-:W-:Y:S01]  /*3ee0*/  @!P2 FSETP.EQ.AND P0, PT, R81, RZ, PT ;  /* 0x000000ff5100a20b */ /* 0x020fe20003f02000 */
[----:B------:R-:W-:Y:S01]  /*3ef0*/  @!UPT UIADD3 URZ, UPT, UPT, URZ, URZ, URZ ;  /* 0x000000fffffff290 */ /* 0x000fe2000fffe0ff */
[----:B------:R-:W-:Y:S11]  /*3f00*/  @!P2 BRA `(.L_x_71) ;  /* 0x000000000014a947 */ /* 0x000ff60003800000 */
[----:B------:R-:W-:Y:S02]  /*3f10*/  LOP3.LUT P2, RZ, R171, 0xff, RZ, 0xc0, !PT ;  /* 0x000000ffabff7812 */ /* 0x000fe4000784c0ff */
[----:B------:R-:W-:Y:S04]  /*3f20*/  PLOP3.LUT P0, PT, PT, PT, UP0, 0x80, 0x8 ;  /* 0x000000000008781c */ /* 0x000fe80003f0f008 */
[----:B------:R-:W-:Y:S07]  /*3f30*/  PLOP3.LUT P0, PT, P0, PT, PT, 0x8, 0x80 ;  /* 0x000000000080781c */ /* 0x000fee000070e170 */
[----:B------:R-:W-:Y:S11]  /*3f40*/  @P2 FSETP.EQ.AND P0, PT, R81, RZ, PT ;  /* 0x000000ff5100220b */ /* 0x000ff60003f02000 */
[----:B------:R-:W-:Y:S02]  /*3f50*/  @!UPT UIADD3 URZ, UPT, UPT, URZ, URZ, URZ ;  /* 0x000000fffffff290 */ /* 0x000fe4000fffe0ff */
.L_x_71:
[----:B------:R-:W3:Y:S01]  /*3f60*/  SYNCS.PHASECHK.TRANS64.TRYWAIT P2, [UR7+0x30], R12 ;  /* 0x0000300cff0075a7 */ /* 0x000ee20008041107 */
[----:B------:R-:W-:Y:S04]  /*3f70*/  ELECT P4, URZ, PT ;  /* 0x0000000000ff782f */ /* 0x000fe80003880000 */
[----:B------:R-:W-:Y:S11]  /*3f80*/  PLOP3.LUT P4, PT, P0, P4, PT, 0xf2, 0x2f ;  /* 0x00000000002f781c */ /* 0x000ff60000789e72 */
[----:B------:R-:W-:Y:S02]  /*3f90*/  @!UPT UIADD3 URZ, UPT, UPT, URZ, URZ, URZ ;  /* 0x000000fffffff290 */ /* 0x000fe4000fffe0ff */
[----:B-1----:R-:W-:Y:S05]  /*3fa0*/  @!P4 IADD3 R21, P0, PT, R32, 0x580, RZ ;  /* 0x000005802015c810 */ /* 0x002fea0007f1e0ff */
[----:B------:R-:W-:Y:S01]  /*3fb0*/  @!P4 IMAD.X R20, RZ, RZ, R33, P0 ;  /* 0x000000ffff14c224 */ /* 0x000fe200000e0621 */
[----:B---3--:R-:W-:Y:S07]  /*3fc0*/  @!P2 BRA `(.L_x_72) ;  /* 0x0000004400c8a947 */ /* 0x008fee0003800000 */
.L_x_130:
[----:B------:R-:W3:Y:S01]  /*3fd0*/  LDC.64 R14, c[0x0][0xb10] ;  /* 0x0002c400ff0e7b82 */ /* 0x000ee20000000a00 */
[----:B------:R-:W-:Y:S01]  /*3fe0*/  @!P4 R2UR UR8, R20 ;  /* 0x000000001408c2ca */ /* 0x000fe200000e0000 */
[----:B------:R-:W-:Y:S01]  /*3ff0*/  VOTEU.ALL UP1, P4 ;  /* 0x0000000000ff7886 */ /* 0x000fe20002020000 */
[----:B------:R-:W-:Y:S01]  /*4000*/  @!P4 R2UR UR9, R21 ;  /* 0x000000001509c2ca */ /* 0x000fe200000e0000 */
[----:B------:R-:W-:Y:S01]  /*4010*/  UMOV UR10, 0x0 ;  /* 0x00000000000a7882 */ /* 0x000fe20000000000 */
[----:B------:R-:W-:Y:S03]  /*4020*/  UMOV UR11, 0x10000000 ;  /* 0x10000000000b7882 */ /* 0x000fe60000000000 */
[----:B------:R-:W5:Y:S01]  /*4030*/  LDC.64 R10, c[0x0][0xb18] ;  /* 0x0002c600ff0a7b82 */ /* 0x000f620000000a00 */
[----:B------:R-:W-:Y:S01]  /*4040*/  @!UP1 UIADD3 UR16, UPT, UPT, UR7, 0x200, URZ ;  /* 0x0000020007109890 */ /* 0x000fe2000fffe0ff */
[----:B------:R-:W-:Y:S01]  /*4050*/  @P3 SHF.R.U32.HI R28, RZ, 0x10, R25 ;  /* 0x00000010ff1c3819 */ /* 0x000fe20000011619 */
[----:B------:R-:W-:Y:S01]  /*4060*/  VOTEU.ALL UP1, P4 ;  /* 0x0000000000ff7886 */ /* 0x000fe20002020000 */
[----:B------:R-:W-:Y:S01]  /*4070*/  UMOV UR20, UR36 ;  /* 0x0000002400147c82 */ /* 0x000fe20008000000 */
[----:B------:R-:W-:Y:S03]  /*4080*/  VIADD R30, R30, 0x1 ;  /* 0x000000011e1e7836 */ /* 0x000fe60000000000 */
[----:B--2---:R-:W2:Y:S01]  /*4090*/  @!P1 LDC R0, c[0x0][0xb20] ;  /* 0x0002c800ff009b82 */ /* 0x004ea20000000800 */
[----:B------:R-:W-:Y:S01]  /*40a0*/  IMAD.U32 R21, RZ, RZ, UR8 ;  /* 0x00000008ff157e24 */ /* 0x000fe2000f8e00ff */
[----:B------:R-:W-:Y:S06]  /*40b0*/  UPRMT UR8, UR37, 0x654, UR17 ;  /* 0x0000065425087896 */ /* 0x000fec0008000011 */
[----:B-1----:R-:W1:Y:S01]  /*40c0*/  @!P1 LDC R3, c[0x0][0xb0c] ;  /* 0x0002c300ff039b82 */ /* 0x002e620000000800 */
[----:B------:R-:W-:Y:S01]  /*40d0*/  IMAD.U32 R20, RZ, RZ, UR9 ;  /* 0x00000009ff147e24 */ /* 0x000fe2000f8e00ff */
[----:B------:R-:W-:Y:S04]  /*40e0*/  @!P4 R2UR UR15, R21 ;  /* 0x00000000150fc2ca */ /* 0x000fe800000e0000 */
[----:B------:R-:W-:Y:S01]  /*40f0*/  @!P4 R2UR UR14, R20 ;  /* 0x00000000140ec2ca */ /* 0x000fe200000e0000 */
[----:B------:R-:W-:Y:S11]  /*4100*/  @!P4 IMAD.MOV.U32 R20, RZ, RZ, 0x2000 ;  /* 0x00002000ff14c424 */ /* 0x000ff600078e00ff */
[----:B------:R-:W-:Y:S01]  /*4110*/  @!UPT UIADD3 URZ, UPT, UPT, URZ, URZ, URZ ;  /* 0x000000fffffff290 */ /* 0x000fe2000fffe0ff */
[----:B------:R1:W-:Y:S01]  /*4120*/  @!UP1 UTMALDG.3D [UR16], [UR14], desc[UR10] ;  /* 0x00000a100e0095b4 */ /* 0x0003e20008011000 */
[----:B------:R1:W-:Y:S02]  /*4130*/  @!P4 SYNCS.ARRIVE.TRANS64.RED.A0TR RZ, [UR7+0x20], R20 ;  /* 0x00002014ffffc9a7 */ /* 0x0003e40008300407 */
[----:B-1----:R-:W-:Y:S01]  /*4140*/  @!P1 ISETP.NE.AND P2, PT, R3, 0x1, PT ;  /* 0x000000010300980c */ /* 0x002fe20003f45270 */
[C---:B---3--:R-:W-:Y:S01]  /*4150*/  @!P1 IMAD.HI.U32 R14, R13.reuse, R14, RZ ;  /* 0x0000000e0d0e9227 */ /* 0x048fe200078e00ff */
[----:B-----5:R-:W-:Y:S03]  /*4160*/  @!P1 ISETP.NE.AND P0, PT, R10, 0x1, PT ;  /* 0x000000010a00980c */ /* 0x020fe60003f05270 */
[C---:B------:R-:W-:Y:S01]  /*4170*/  @!P1 IMAD.HI.U32 R11, R8.reuse, R11, RZ ;  /* 0x0000000b080b9227 */ /* 0x040fe200078e00ff */
[----:B------:R-:W-:Y:S04]  /*4180*/  @!P1 SHF.R.U32.HI R14, RZ, R15, R14 ;  /* 0x0000000fff0e9219 */ /* 0x000fe8000001160e */
[----:B--2---:R-:W-:Y:S01]  /*4190*/  @!P1 SHF.R.U32.HI R9, RZ, R0, R11 ;  /* 0x00000000ff099219 */ /* 0x004fe2000001160b */
[----:B------:R-:W-:Y:S01]  /*41a0*/  SYNCS.ARRIVE.TRANS64.RED.A1T0 RZ, [UR8], RZ ;  /* 0x000000ffffff79a7 */ /* 0x000fe20008100408 */
[----:B------:R-:W-:Y:S02]  /*41b0*/  @!P1 SEL R14, R13, R14, !P2 ;  /* 0x0000000e0d0e9207 */ /* 0x000fe40005000000 */
[----:B------:R-:W-:Y:S01]  /*41c0*/  @!P1 SEL R9, R8, R9, !P0 ;  /* 0x0000000908099207 */ /* 0x000fe20004000000 */
[----:B------:R-:W1:Y:S04]  /*41d0*/  SYNCS.PHASECHK.TRANS64.TRYWAIT P5, [UR7+0x38], R12 ;  /* 0x0000380cff0075a7 */ /* 0x000e6800080a1107 */
[----:B------:R-:W-:Y:S02]  /*41e0*/  @!P1 IMAD.IADD R0, R9, 0x1, -R14 ;  /* 0x0000000109009824 */ /* 0x000fe400078e0a0e */
[----:B------:R-:W-:Y:S02]  /*41f0*/  @!P1 IMAD.IADD R9, R14, 0x1, -R9 ;  /* 0x000000010e099824 */ /* 0x000fe400078e0a09 */
[----:B------:R-:W-:Y:S02]  /*4200*/  @!P1 IMAD R13, R0, R3, R13 ;  /* 0x00000003000d9224 */ /* 0x000fe400078e020d */
[----:B------:R-:W-:Y:S01]  /*4210*/  @!P1 IMAD R8, R9, R10, R8 ;  /* 0x0000000a09089224 */ /* 0x000fe200078e0208 */
[----:B-1----:R-:W-:Y:S06]  /*4220*/  @!P5 BRA `(.L_x_73) ;  /* 0x000000440048d947 */ /* 0x002fec0003800000 */
.L_x_132:
[----:B-1----:R-:W-:Y:S01]  /*4230*/  @!P4 IADD3 R3, P0, PT, R32, 0x580, RZ ;  /* 0x000005802003c810 */ /* 0x002fe20007f1e0ff */
[----:B------:R-:W-:Y:S01]  /*4240*/  VOTEU.ALL UP1, P4 ;  /* 0x0000000000ff7886 */ /* 0x000fe20002020000 */
[----:B------:R-:W-:Y:S01]  /*4250*/  UMOV UR20, 0x0 ;  /* 0x0000000000147882 */ /* 0x000fe20000000000 */
[----:B------:R-:W-:Y:S01]  /*4260*/  UMOV UR21, 0x10000000 ;  /* 0x1000000000157882 */ /* 0x000fe20000000000 */
[----:B------:R-:W-:Y:S01]  /*4270*/  @!P4 R2UR UR9, R3 ;  /* 0x000000000309c2ca */ /* 0x000fe200000e0000 */
[----:B------:R-:W-:Y:S01]  /*4280*/  @!P4 IMAD.X R0, RZ, RZ, R33, P0 ;  /* 0x000000ffff00c224 */ /* 0x000fe200000e0621 */
[----:B------:R-:W-:Y:S01]  /*4290*/  @!UP1 UIADD3 UR10, UPT, UPT, UR18, 0x40, URZ ;  /* 0x00000040120a9890 */ /* 0x000fe2000fffe0ff */
[----:B------:R-:W-:Y:S01]  /*42a0*/  ISETP.NE.AND P0, PT, R30, 0x2, PT ;  /* 0x000000021e00780c */ /* 0x000fe20003f05270 */
[----:B------:R-:W-:Y:S01]  /*42b0*/  UMOV UR11, UR19 ;  /* 0x00000013000b7c82 */ /* 0x000fe20008000000 */
[----:B------:R-:W-:Y:S01]  /*42c0*/  UMOV UR12, UR36 ;  /* 0x00000024000c7c82 */ /* 0x000fe20008000000 */
[----:B------:R-:W-:Y:S01]  /*42d0*/  @!P4 R2UR UR8, R0 ;  /* 0x000000000008c2ca */ /* 0x000fe200000e0000 */
[----:B------:R-:W-:Y:S01]  /*42e0*/  IMAD.IADD R20, R8, 0x1, R147 ;  /* 0x0000000108147824 */ /* 0x000fe200078e0293 */
[----:B------:R-:W-:Y:S01]  /*42f0*/  @P3 R2UR UR36, R28 ;  /* 0x000000001c2432ca */ /* 0x000fe200000e0000 */
[----:B------:R-:W-:Y:S01]  /*4300*/  IMAD.IADD R21, R13, 0x1, R170 ;  /* 0x000000010d157824 */ /* 0x000fe200078e02aa */
[----:B------:R-:W-:Y:S02]  /*4310*/  SEL R0, RZ, 0x1, P0 ;  /* 0x00000001ff007807 */ /* 0x000fe40000000000 */
[----:B------:R-:W-:Y:S01]  /*4320*/  LOP3.LUT R31, R31, 0x1, RZ, 0x3c, !PT ;  /* 0x000000011f1f7812 */ /* 0x000fe200078e3cff */
[----:B------:R-:W-:Y:S01]  /*4330*/  IMAD.U32 R10, RZ, RZ, UR9 ;  /* 0x00000009ff0a7e24 */ /* 0x000fe2000f8e00ff */
[----:B------:R-:W-:Y:S01]  /*4340*/  @!UP1 UIADD3 UR9, UPT, UPT, UR7, 0x28, URZ ;  /* 0x0000002807099890 */ /* 0x000fe2000fffe0ff */
[----:B------:R-:W-:Y:S02]  /*4350*/  LOP3.LUT R29, R29, R0, RZ, 0x3c, !PT ;  /* 0x000000001d1d7212 */ /* 0x000fe400078e3cff */
[----:B------:R-:W-:Y:S02]  /*4360*/  SEL R30, R30, RZ, P0 ;  /* 0x000000ff1e1e7207 */ /* 0x000fe40000000000 */
[----:B------:R-:W-:Y:S01]  /*4370*/  IMAD.U32 R11, RZ, RZ, UR8 ;  /* 0x00000008ff0b7e24 */ /* 0x000fe2000f8e00ff */
[----:B------:R-:W-:Y:S01]  /*4380*/  @!P4 R2UR UR14, R10 ;  /* 0x000000000a0ec2ca */ /* 0x000fe200000e0000 */
[----:B------:R-:W-:Y:S01]  /*4390*/  @!UP1 UIADD3 UR8, UPT, UPT, UR7, 0x2200, URZ ;  /* 0x0000220007089890 */ /* 0x000fe2000fffe0ff */
[----:B------:R-:W-:Y:S02]  /*43a0*/  VOTEU.ALL UP1, P4 ;  /* 0x0000000000ff7886 */ /* 0x000fe40002020000 */
[----:B------:R-:W-:Y:S11]  /*43b0*/  @!P4 R2UR UR15, R11 ;  /* 0x000000000b0fc2ca */ /* 0x000ff600000e0000 */
[----:B------:R-:W-:Y:S02]  /*43c0*/  @!UPT UIADD3 URZ, UPT, UPT, URZ, URZ, URZ ;  /* 0x000000fffffff290 */ /* 0x000fe4000fffe0ff */
[----:B------:R2:W-:Y:S01]  /*43d0*/  @!UP1 UTMALDG.3D [UR8], [UR14], desc[UR20] ;  /* 0x000014080e0095b4 */ /* 0x0005e20008011000 */
[----:B------:R2:W-:Y:S01]  /*43e0*/  @!P4 SYNCS.ARRIVE.TRANS64.RED.A0TR RZ, [UR7+0x28], R23 ;  /* 0x00002817ffffc9a7 */ /* 0x0005e20008300407 */
[----:B------:R-:W-:Y:S01]  /*43f0*/  UPLOP3.LUT UP1, UPT, UPT, UPT, UPT, 0x80, 0x8 ;  /* 0x000000000008789c */ /* 0x000fe20003f2f070 */
[----:B------:R-:W-:Y:S01]  /*4400*/  SYNCS.ARRIVE.TRANS64.RED.A1T0 RZ, [UR13], RZ ;  /* 0x000000ffffff79a7 */ /* 0x000fe2000810040d */
[----:B------:R-:W-:Y:S09]  /*4410*/  @P3 BRA `(.L_x_74) ;  /* 0xfffffff400503947 */ /* 0x000ff2000383ffff */
[----:B------:R-:W-:-:S04]  /*4420*/  SHF.L.U32 R3, R31, 0x1f, RZ ;  /* 0x0000001f1f037819 */ /* 0x000fc800000006ff */
[----:B------:R-:W1:Y:S02]  /*4430*/  SYNCS.PHASECHK.TRANS64.TRYWAIT P0, [UR7+0x30], R3 ;  /* 0x00003003ff0075a7 */ /* 0x000e640008001107 */
[----:B-1----:R-:W-:Y:S05]  /*4440*/  @!P0 BRA `(.L_x_75) ;  /* 0x0000004000d88947 */ /* 0x002fea0003800000 */
.L_x_134:
[----:B-1----:R-:W-:-:S07]  /*4450*/  MOV R0, UR7 ;  /* 0x0000000700007c02 */ /* 0x002fce0008000f00 */
.L_x_76:
[----:B-1----:R-:W-:-:S04]  /*4460*/  SHF.L.U32 R3, R31, 0x1f, RZ ;  /* 0x0000001f1f037819 */ /* 0x002fc800000006ff */
[----:B------:R1:W3:Y:S03]  /*4470*/  SYNCS.PHASECHK.TRANS64.TRYWAIT P0, [R0+URZ+0x38], R3 ;  /* 0x00003803000075a7 */ /* 0x0002e600080011ff */
[----:B---3--:R-:W-:Y:S05]  /*4480*/  @!P0 NANOSLEEP.SYNCS 0x989680 ;  /* 0x009896800000895d */ /* 0x008fea0003900000 */
[----:B------:R-:W3:Y:S02]  /*4490*/  @!P0 SYNCS.PHASECHK.TRANS64 P0, [R0+URZ+0x38], R3 ;  /* 0x00003803000085a7 */ /* 0x000ee400080010ff */
[----:B--23--:R-:W-:Y:S05]  /*44a0*/  @P0 EXIT ;  /* 0x000000000000094d */ /* 0x00cfea0003800000 */
[----:B------:R-:W-:Y:S05]  /*44b0*/  BRA `(.L_x_76) ;  /* 0xfffffffc00e87947 */ /* 0x000fea000383ffff */
.L_x_65:
[----:B------:R-:W-:-:S06]  /*44c0*/  UISETP.GE.AND UP1, UPT, UR8, 0x4, UPT ;  /* 0x000000040800788c */ /* 0x000fcc000bf26270 */
[----:B------:R-:W-:-:S13]  /*44d0*/  PLOP3.LUT P0, PT, PT, PT, UP1, 0x80, 0x8 ;  /* 0x000000000008781c */ /* 0x000fda0003f0f018 */
[----:B------:R-:W-:Y:S05]  /*44e0*/  @!P0 EXIT ;  /* 0x000000000000894d */ /* 0x000fea0003800000 */
[----:B------:R-:W-:Y:S01]  /*44f0*/  BAR.SYNC.DEFER_BLOCKING 0x6, 0xa0 ;  /* 0x0182800000007b1d */ /* 0x000fe20000010000 */
[C---:B------:R-:W-:Y:S01]  /*4500*/  IMAD.SHL.U32 R3, R189.reuse, 0x40, RZ ;  /* 0x00000040bd037824 */ /* 0x040fe200078e00ff */
[C---:B------:R-:W-:Y:S01]  /*4510*/  LOP3.LUT R193, R189.reuse, 0x60, RZ, 0xc0, !PT ;  /* 0x00000060bdc17812 */ /* 0x040fe200078ec0ff */
[C---:B------:R-:W-:Y:S01]  /*4520*/  IMAD.SHL.U32 R172, R189.reuse, 0x8, RZ ;  /* 0x00000008bdac7824 */ /* 0x040fe200078e00ff */
[C---:B------:R-:W-:Y:S01]  /*4530*/  LOP3.LUT R191, R189.reuse, 0x2, RZ, 0xc0, !PT ;  /* 0x00000002bdbf7812 */ /* 0x040fe200078ec0ff */
[----:B------:R-:W-:Y:S01]  /*4540*/  IMAD.U32 R79, R189, 0x10000, RZ ;  /* 0x00010000bd4f7824 */ /* 0x000fe200078e00ff */
[----:B------:R-:W-:Y:S02]  /*4550*/  UMOV UR49, 0x400 ;  /* 0x0000040000317882 */ /* 0x000fe40000000000 */
[----:B------:R-:W1:Y:S01]  /*4560*/  LDC R177, c[0x0][0x370] ;  /* 0x0000dc00ffb17b82 */ /* 0x000e620000000800 */
[----:B------:R-:W-:Y:S01]  /*4570*/  ULEA UR49, UR37, UR49, 0x18 ;  /* 0x0000003125317291 */ /* 0x000fe2000f8ec0ff */
[----:B------:R-:W-:Y:S01]  /*4580*/  LOP3.LUT R5, R3, 0x180, RZ, 0xc0, !PT ;  /* 0x0000018003057812 */ /* 0x000fe200078ec0ff */
[----:B------:R-:W-:Y:S01]  /*4590*/  HFMA2 R195, -RZ, RZ, 0, 0 ;  /* 0x00000000ffc37431 */ /* 0x000fe200000001ff */
[----:B------:R-:W-:Y:S01]  /*45a0*/  LOP3.LUT R79, R79, 0x600000, RZ, 0xc0, !PT ;  /* 0x006000004f4f7812 */ /* 0x000fe200078ec0ff */
[----:B------:R-:W-:Y:S01]  /*45b0*/  UIADD3 UR4, UPT, UPT, UR49, 0x4200, URZ ;  /* 0x0000420031047890 */ /* 0x000fe2000fffe0ff */
[----:B------:R-:W-:Y:S01]  /*45c0*/  LOP3.LUT R172, R5, 0x30, R172, 0xf8, !PT ;  /* 0x0000003005ac7812 */ /* 0x000fe200078ef8ac */
[----:B------:R-:W-:Y:S01]  /*45d0*/  IMAD.MOV.U32 R76, RZ, RZ, RZ ;  /* 0x000000ffff4c7224 */ /* 0x000fe200078e00ff */
[----:B------:R-:W2:Y:S01]  /*45e0*/  LDC R74, c[0x0][0xb0c] ;  /* 0x0002c300ff4a7b82 */ /* 0x000ea20000000800 */
[----:B------:R-:W-:-:S02]  /*45f0*/  LOP3.LUT R189, R189, 0x4, RZ, 0xc0, !PT ;  /* 0x00000004bdbd7812 */ /* 0x000fc400078ec0ff */
[----:B------:R-:W-:Y:S02]  /*4600*/  CS2R R182, SRZ ;  /* 0x0000000000b67805 */ /* 0x000fe4000001ff00 */
[----:B------:R-:W-:Y:S02]  /*4610*/  LOP3.LUT R172, R172, 0x1e40, R3, 0xf8, !PT ;  /* 0x00001e40acac7812 */ /* 0x000fe400078ef803 */
[----:B------:R-:W-:Y:S02]  /*4620*/  CS2R R180, SRZ ;  /* 0x0000000000b47805 */ /* 0x000fe4000001ff00 */
[----:B------:R-:W-:Y:S01]  /*4630*/  IADD3 R188, PT, PT, -R189, 0x2, RZ ;  /* 0x00000002bdbc7810 */ /* 0x000fe20007ffe1ff */
[----:B------:R-:W-:Y:S01]  /*4640*/  IMAD.MOV R176, RZ, RZ, -R191 ;  /* 0x000000ffffb07224 */ /* 0x000fe200078e0abf */
[----:B------:R-:W-:Y:S01]  /*4650*/  MOV R192, UR4 ;  /* 0x0000000400c07c02 */ /* 0x000fe20008000f00 */
[----:B------:R-:W4:Y:S01]  /*4660*/  LDC R174, c[0x0][0xb20] ;  /* 0x0002c800ffae7b82 */ /* 0x000f220000000800 */
[----:B------:R-:W3:Y:S01]  /*4670*/  LDS R0, [UR49+0x100] ;  /* 0x00010031ff007984 */ /* 0x000ee20008000800 */
[----:B------:R-:W-:Y:S01]  /*4680*/  VIADD R190, R172, UR49 ;  /* 0x00000031acbe7c36 */ /* 0x000fe20008000000 */
[----:B------:R-:W1:Y:S01]  /*4690*/  LDCU.64 UR52, c[0x0][0x348] ;  /* 0x00006900ff3477ac */ /* 0x000e620008000a00 */
[----:B------:R-:W-:-:S02]  /*46a0*/  IMAD.MOV R175, RZ, RZ, -R189 ;  /* 0x000000ffffaf7224 */ /* 0x000fc400078e0abd */
[----:B------:R-:W-:Y:S01]  /*46b0*/  VIADD R190, R190, 0x200 ;  /* 0x00000200bebe7836 */ /* 0x000fe20000000000 */
[----:B------:R-:W1:Y:S01]  /*46c0*/  LDCU.64 UR38, c[0x0][0x888] ;  /* 0x00011100ff2677ac */ /* 0x000e620008000a00 */
[----:B------:R-:W1:Y:S01]  /*46d0*/  LDC R73, c[0x0][0xb30] ;  /* 0x0002cc00ff497b82 */ /* 0x000e620000000800 */
[----:B------:R-:W1:Y:S01]  /*46e0*/  LDCU.64 UR44, c[0x0][0x890] ;  /* 0x00011200ff2c77ac */ /* 0x000e620008000a00 */
[----:B------:R-:W-:-:S06]  /*46f0*/  UIADD3 UR48, UPT, UPT, UR49, 0x200, URZ ;  /* 0x0000020031307890 */ /* 0x000fcc000fffe0ff */
[----:B------:R-:W1:Y:S08]  /*4700*/  LDC.64 R168, c[0x0][0xb10] ;  /* 0x0002c400ffa87b82 */ /* 0x000e700000000a00 */
[----:B------:R-:W1:Y:S08]  /*4710*/  LDC.64 R70, c[0x0][0xb18] ;  /* 0x0002c600ff467b82 */ /* 0x000e700000000a00 */
[----:B------:R-:W1:Y:S08]  /*4720*/  LDC.64 R68, c[0x0][0xb28] ;  /* 0x0002ca00ff447b82 */ /* 0x000e700000000a00 */
[----:B------:R-:W1:Y:S01]  /*4730*/  LDC.64 R166, c[0x0][0x8b0] ;  /* 0x00022c00ffa67b82 */ /* 0x000e620000000a00 */
[----:B---3--:R-:W-:-:S07]  /*4740*/  IMAD.IADD R79, R0, 0x1, R79 ;  /* 0x00000001004f7824 */ /* 0x008fce00078e024f */
[----:B------:R-:W3:Y:S08]  /*4750*/  LDC.64 R164, c[0x0][0x8a8] ;  /* 0x00022a00ffa47b82 */ /* 0x000ef00000000a00 */
[----:B--2-4-:R-:W1:Y:S02]  /*4760*/  LDC R178, c[0x0][0x374] ;  /* 0x0000dd00ffb27b82 */ /* 0x014e640000000800 */
.L_x_103:
[C---:B------:R-:W-:Y:S02]  /*4770*/  LEA R0, R195.reuse, UR49, 0x3 ;  /* 0x00000031c3007c11 */ /* 0x040fe4000f8e18ff */
[----:B------:R-:W-:Y:S02]  /*4780*/  SHF.L.U32 R3, R182, 0x1f, RZ ;  /* 0x0000001fb6037819 */ /* 0x000fe400000006ff */
[----:B------:R-:W-:Y:S02]  /*4790*/  LEA R16, R195, UR49, 0x4 ;  /* 0x00000031c3107c11 */ /* 0x000fe4000f8e20ff */
[----:B------:R-:W2:Y:S02]  /*47a0*/  SYNCS.PHASECHK.TRANS64.TRYWAIT P0, [R0+URZ+0x50], R3 ;  /* 0x00005003000075a7 */ /* 0x000ea400080011ff */
[----:B-12---:R-:W-:Y:S05]  /*47b0*/  @!P0 BRA `(.L_x_77) ;  /* 0x0000004000148947 */ /* 0x006fea0003800000 */
.L_x_135:
[----:B------:R-:W4:Y:S01]  /*47c0*/  LDC.64 R12, c[0x0][0xb10] ;  /* 0x0002c400ff0c7b82 */ /* 0x000f220000000a00 */
[----:B------:R-:W3:Y:S01]  /*47d0*/  LDS.128 R16, [R16+0xe0] ;  /* 0x0000e00010107984 */ /* 0x000ee20000000c00 */
[----:B-1----:R-:W-:Y:S01]  /*47e0*/  ISETP.NE.AND P1, PT, R73, 0x1, PT ;  /* 0x000000014900780c */ /* 0x002fe20003f25270 */
[----:B--2---:R-:W-:Y:S01]  /*47f0*/  VIADD R0, R0, 0x60 ;  /* 0x0000006000007836 */ /* 0x004fe20000000000 */
[----:B------:R-:W-:Y:S04]  /*4800*/  ISETP.GE.AND P0, PT, R72, 0x1, PT ;  /* 0x000000014800780c */ /* 0x000fe80003f06270 */
[----:B------:R-:W1:Y:S01]  /*4810*/  LDC.64 R10, c[0x0][0xb18] ;  /* 0x0002c600ff0a7b82 */ /* 0x000e620000000a00 */
[----:B------:R-:W-:Y:S01]  /*4820*/  PRMT R0, RZ, 0x654, R0 ;  /* 0x00000654ff007816 */ /* 0x000fe20000000000 */
[----:B------:R-:W-:Y:S01]  /*4830*/  @!PT LDS RZ, [RZ] ;  /* 0x00000000fffff984 */ /* 0x000fe20000000800 */
[----:B------:R-:W-:Y:S01]  /*4840*/  @!PT LDS RZ, [RZ] ;  /* 0x00000000fffff984 */ /* 0x000fe20000000800 */
[----:B------:R-:W-:Y:S01]  /*4850*/  @!PT LDS RZ, [RZ] ;  /* 0x00000000fffff984 */ /* 0x000fe20000000800 */
[----:B------:R-:W-:Y:S01]  /*4860*/  @!PT LDS RZ, [RZ] ;  /* 0x00000000fffff984 */ /* 0x000fe20000000800 */
[----:B------:R2:W-:Y:S06]  /*4870*/  MEMBAR.ALL.CTA ;  /* 0x0000000000007992 */ /* 0x0005ec0000008000 */
[----:B--2---:R-:W2:Y:S01]  /*4880*/  FENCE.VIEW.ASYNC.S ;  /* 0x00000000000073c6 */ /* 0x004ea20000000000 */
[----:B------:R-:W1:Y:S08]  /*4890*/  @!P1 LDC R14, c[0x0][0xb20] ;  /* 0x0002c800ff0e9b82 */ /* 0x000e700000000800 */
[----:B------:R-:W1:Y:S01]  /*48a0*/  @!P1 LDC R9, c[0x0][0xb0c] ;  /* 0x0002c300ff099b82 */ /* 0x000e620000000800 */
[----:B--2---:R2:W-:Y:S01]  /*48b0*/  SYNCS.ARRIVE.TRANS64.RED.A1T0 RZ, [R0+URZ], RZ ;  /* 0x000000ff00ff79a7 */ /* 0x0045e200081004ff */
[----:B---3--:R-:W-:Y:S04]  /*48c0*/  LOP3.LUT P4, RZ, R18, 0x1, RZ, 0xc0, !PT ;  /* 0x0000000112ff7812 */ /* 0x008fe8000788c0ff */
[----:B------:R-:W-:Y:S09]  /*48d0*/  P2R R194, PR, RZ, 0x10 ;  /* 0x00000010ffc27803 */ /* 0x000ff20000000000 */
[----:B------:R-:W-:Y:S02]  /*48e0*/  @P4 MOV R77, R16 ;  /* 0x00000010004d4202 */ /* 0x000fe40000000f00 */
[----:B------:R-:W-:Y:S01]  /*48f0*/  @P4 LOP3.LUT R75, R17, 0xffff, RZ, 0xc0, !PT ;  /* 0x0000ffff114b4812 */ /* 0x000fe200078ec0ff */
[----:B--2-4-:R-:W-:Y:S06]  /*4900*/  @!P0 BRA `(.L_x_78) ;  /* 0x0000000000a48947 */ /* 0x014fec0003800000 */
[----:B------:R-:W-:Y:S01]  /*4910*/  IMAD.HI.U32 R23, R178, R71, RZ ;  /* 0x00000047b2177227 */ /* 0x000fe200078e00ff */
[----:B------:R-:W-:Y:S02]  /*4920*/  ISETP.NE.AND P0, PT, R70, 0x1, PT ;  /* 0x000000014600780c */ /* 0x000fe40003f05270 */
[----:B------:R-:W-:Y:S01]  /*4930*/  ISETP.NE.AND P2, PT, R72, 0x1, PT ;  /* 0x000000014800780c */ /* 0x000fe20003f45270 */
[----:B------:R-:W-:Y:S01]  /*4940*/  IMAD.HI.U32 R22, R177, R168, RZ ;  /* 0x000000a8b1167227 */ /* 0x000fe200078e00ff */
[----:B------:R-:W-:Y:S02]  /*4950*/  SHF.R.U32.HI R23, RZ, R174, R23 ;  /* 0x000000aeff177219 */ /* 0x000fe40000011617 */
[----:B------:R-:W-:Y:S01]  /*4960*/  ISETP.NE.AND P3, PT, R74, 0x1, PT ;  /* 0x000000014a00780c */ /* 0x000fe20003f65270 */
[----:B------:R-:W-:Y:S01]  /*4970*/  IMAD.HI.U32 R26, R77, R168, RZ ;  /* 0x000000a84d1a7227 */ /* 0x000fe200078e00ff */
[----:B------:R-:W-:Y:S02]  /*4980*/  SHF.R.U32.HI R22, RZ, R169, R22 ;  /* 0x000000a9ff167219 */ /* 0x000fe40000011616 */
[----:B------:R-:W-:Y:S01]  /*4990*/  SEL R3, R178, R23, !P0 ;  /* 0x00000017b2037207 */ /* 0x000fe20004000000 */
[----:B------:R-:W-:Y:S01]  /*49a0*/  IMAD.HI.U32 R23, R75, R71, RZ ;  /* 0x000000474b177227 */ /* 0x000fe200078e00ff */
[----:B------:R-:W-:Y:S02]  /*49b0*/  SEL R7, R177, R22, !P3 ;  /* 0x00000016b1077207 */ /* 0x000fe40005800000 */
[----:B------:R-:W-:Y:S01]  /*49c0*/  SHF.R.U32.HI R26, RZ, R169, R26 ;  /* 0x000000a9ff1a7219 */ /* 0x000fe2000001161a */
[-C--:B------:R-:W-:Y:S04]  /*49d0*/  IMAD.HI.U32 R22, R3, R68.reuse, RZ ;  /* 0x0000004403167227 */ /* 0x080fe800078e00ff */
[----:B------:R-:W-:Y:S01]  /*49e0*/  IMAD.HI.U32 R24, R7, R68, RZ ;  /* 0x0000004407187227 */ /* 0x000fe200078e00ff */
[-C--:B------:R-:W-:Y:S02]  /*49f0*/  @P2 SHF.R.U32.HI R3, RZ, R69.reuse, R22 ;  /* 0x00000045ff032219 */ /* 0x080fe40000011616 */
[----:B------:R-:W-:Y:S02]  /*4a00*/  SHF.R.U32.HI R22, RZ, R174, R23 ;  /* 0x000000aeff167219 */ /* 0x000fe40000011617 */
[----:B------:R-:W-:Y:S01]  /*4a10*/  @P2 SHF.R.U32.HI R7, RZ, R69, R24 ;  /* 0x00000045ff072219 */ /* 0x000fe20000011618 */
[C---:B------:R-:W-:Y:S01]  /*4a20*/  IMAD R2, R72.reuse, R3, RZ ;  /* 0x0000000348027224 */ /* 0x040fe200078e02ff */
[----:B------:R-:W-:Y:S02]  /*4a30*/  SEL R5, R75, R22, !P0 ;  /* 0x000000164b057207 */ /* 0x000fe40004000000 */
[----:B------:R-:W-:Y:S01]  /*4a40*/  SEL R3, R77, R26, !P3 ;  /* 0x0000001a4d037207 */ /* 0x000fe20005800000 */
[----:B------:R-:W-:Y:S01]  /*4a50*/  IMAD R4, R72, R7, RZ ;  /* 0x0000000748047224 */ /* 0x000fe200078e02ff */
[C---:B------:R-:W-:Y:S01]  /*4a60*/  ISETP.GE.AND P0, PT, R5.reuse, R2, PT ;  /* 0x000000020500720c */ /* 0x040fe20003f06270 */
[----:B------:R-:W-:Y:S03]  /*4a70*/  IMAD.HI.U32 R6, R5, R68, RZ ;  /* 0x0000004405067227 */ /* 0x000fe600078e00ff */
[----:B------:R-:W-:Y:S01]  /*4a80*/  ISETP.GE.OR P0, PT, R3, R4, P0 ;  /* 0x000000040300720c */ /* 0x000fe20000706670 */
[----:B------:R-:W-:Y:S01]  /*4a90*/  IMAD.MOV R4, RZ, RZ, -R3 ;  /* 0x000000ffff047224 */ /* 0x000fe200078e0a03 */
[-C--:B------:R-:W-:Y:S03]  /*4aa0*/  SHF.R.U32.HI R6, RZ, R69.reuse, R6 ;  /* 0x00000045ff067219 */ /* 0x080fe60000011606 */
[----:B------:R-:W-:Y:S01]  /*4ab0*/  IMAD R77, R74, R4, R77 ;  /* 0x000000044a4d7224 */ /* 0x000fe200078e024d */
[----:B------:R-:W-:Y:S05]  /*4ac0*/  SEL R15, R5, R6, !P2 ;  /* 0x00000006050f7207 */ /* 0x000fea0005000000 */
[----:B------:R-:W-:Y:S02]  /*4ad0*/  IMAD.MOV R6, RZ, RZ, -R15 ;  /* 0x000000ffff067224 */ /* 0x000fe400078e0a0f */
[C---:B------:R-:W-:Y:S04]  /*4ae0*/  @!P0 IMAD.HI.U32 R2, R3.reuse, R68, RZ ;  /* 0x0000004403028227 */ /* 0x040fe800078e00ff */
[----:B------:R-:W-:Y:S01]  /*4af0*/  IMAD R6, R72, R6, R5 ;  /* 0x0000000648067224 */ /* 0x000fe200078e0205 */
[----:B------:R-:W-:Y:S04]  /*4b00*/  @!P0 SHF.R.U32.HI R2, RZ, R69, R2 ;  /* 0x00000045ff028219 */ /* 0x000fe80000011602 */
[----:B------:R-:W-:Y:S02]  /*4b10*/  @!P0 SEL R0, R3, R2, !P2 ;  /* 0x0000000203008207 */ /* 0x000fe40005000000 */
[----:B------:R-:W-:Y:S02]  /*4b20*/  IADD3 R2, PT, PT, -R5, RZ, RZ ;  /* 0x000000ff05027210 */ /* 0x000fe40007ffe1ff */
[----:B------:R-:W-:Y:S01]  /*4b30*/  @!P0 IADD3 R8, PT, PT, R15, -R0, RZ ;  /* 0x800000000f088210 */ /* 0x000fe20007ffe0ff */
[----:B------:R-:W-:Y:S02]  /*4b40*/  @!P0 IMAD R0, R7, R6, R0 ;  /* 0x0000000607008224 */ /* 0x000fe400078e0200 */
[----:B------:R-:W-:Y:S02]  /*4b50*/  IMAD R75, R70, R2, R75 ;  /* 0x00000002464b7224 */ /* 0x000fe400078e024b */
[----:B------:R-:W-:Y:S02]  /*4b60*/  @!P0 IMAD R5, R8, R72, R3 ;  /* 0x0000004808058224 */ /* 0x000fe400078e0203 */
[----:B------:R-:W-:Y:S04]  /*4b70*/  @!P0 IMAD.MOV.U32 R3, RZ, RZ, R0 ;  /* 0x000000ffff038224 */ /* 0x000fe800078e0000 */
[----:B------:R-:W-:Y:S02]  /*4b80*/  IMAD R77, R3, R74, R77 ;  /* 0x0000004a034d7224 */ /* 0x000fe400078e024d */
[----:B------:R-:W-:Y:S07]  /*4b90*/  IMAD R75, R5, R70, R75 ;  /* 0x00000046054b7224 */ /* 0x000fee00078e024b */
.L_x_78:
[----:B-1----:R-:W-:Y:S01]  /*4ba0*/  @!P1 ISETP.NE.AND P0, PT, R10, 0x1, PT ;  /* 0x000000010a00980c */ /* 0x002fe20003f05270 */
[----:B------:R-:W-:Y:S01]  /*4bb0*/  @!P1 IMAD.HI.U32 R0, R77, R12, RZ ;  /* 0x0000000c4d009227 */ /* 0x000fe200078e00ff */
[----:B------:R-:W-:Y:S01]  /*4bc0*/  @!P1 ISETP.NE.AND P2, PT, R9, 0x1, PT ;  /* 0x000000010900980c */ /* 0x000fe20003f45270 */
[----:B------:R-:W-:Y:S01]  /*4bd0*/  ULOP3.LUT UP0, URZ, UR48, 0x1b0, URZ, 0xc0, !UPT ;  /* 0x000001b030ff7892 */ /* 0x000fe2000f80c0ff */
[----:B------:R-:W-:Y:S01]  /*4be0*/  R2UR UR42, R21 ;  /* 0x00000000152a72ca */ /* 0x000fe200000e0000 */
[----:B------:R-:W-:Y:S01]  /*4bf0*/  @!P1 IMAD.HI.U32 R3, R75, R11, RZ ;  /* 0x0000000b4b039227 */ /* 0x000fe200078e00ff */
[----:B------:R-:W-:Y:S02]  /*4c00*/  @!P1 SHF.R.U32.HI R0, RZ, R13, R0 ;  /* 0x0000000dff009219 */ /* 0x000fe40000011600 */
[----:B------:R-:W-:Y:S01]  /*4c10*/  R2UR UR41, R20 ;  /* 0x00000000142972ca */ /* 0x000fe200000e0000 */
[----:B------:R-:W-:Y:S01]  /*4c20*/  VIADD R195, R195, 0x1 ;  /* 0x00000001c3c37836 */ /* 0x000fe20000000000 */
[----:B------:R-:W-:Y:S02]  /*4c30*/  @!P1 SHF.R.U32.HI R2, RZ, R14, R3 ;  /* 0x0000000eff029219 */ /* 0x000fe40000011603 */
[----:B------:R-:W-:Y:S02]  /*4c40*/  @!P1 SEL R3, R77, R0, !P2 ;  /* 0x000000004d039207 */ /* 0x000fe40005000000 */
[----:B------:R-:W-:Y:S02]  /*4c50*/  @!P1 SEL R2, R75, R2, !P0 ;  /* 0x000000024b029207 */ /* 0x000fe40004000000 */
[----:B------:R-:W-:Y:S01]  /*4c60*/  @P4 SHF.R.U32.HI R179, RZ, 0x10, R17 ;  /* 0x00000010ffb34819 */ /* 0x000fe20000011611 */
[----:B------:R-:W-:Y:S02]  /*4c70*/  USHF.L.U32 UR42, UR42, 0x7, URZ ;  /* 0x000000072a2a7899 */ /* 0x000fe400080006ff */
[----:B------:R-:W-:Y:S02]  /*4c80*/  @!P1 IMAD.IADD R0, R2, 0x1, -R3 ;  /* 0x0000000102009824 */ /* 0x000fe400078e0a03 */
[----:B------:R-:W-:Y:S01]  /*4c90*/  @!P1 IMAD.IADD R2, R3, 0x1, -R2 ;  /* 0x0000000103029824 */ /* 0x000fe200078e0a02 */
[----:B------:R-:W-:Y:S01]  /*4ca0*/  USHF.L.U32 UR41, UR41, 0x7, URZ ;  /* 0x0000000729297899 */ /* 0x000fe200080006ff */
[----:B------:R-:W-:Y:S02]  /*4cb0*/  @!P1 IMAD R77, R0, R9, R77 ;  /* 0x00000009004d9224 */ /* 0x000fe400078e024d */
[----:B------:R-:W-:Y:S01]  /*4cc0*/  @!P1 IMAD R75, R2, R10, R75 ;  /* 0x0000000a024b9224 */ /* 0x000fe200078e024b */
[----:B------:R-:W-:Y:S08]  /*4cd0*/  BRA.U !UP0, `(.L_x_79) ;  /* 0x0000000108407547 */ /* 0x000ff0000b800000 */
[----:B------:R-:W1:Y:S01]  /*4ce0*/  LDCU.64 UR8, c[0x4][0x80] ;  /* 0x01001000ff0877ac */ /* 0x000e620008000a00 */
[----:B------:R-:W-:Y:S01]  /*4cf0*/  MOV R3, 0x0 ;  /* 0x0000000000037802 */ /* 0x000fe20000000f00 */
[----:B------:R-:W-:Y:S02]  /*4d00*/  HFMA2 R12, -RZ, RZ, 0, 5.9604644775390625e-08 ;  /* 0x00000001ff0c7431 */ /* 0x000fe400000001ff */
[----:B------:R-:W-:Y:S02]  /*4d10*/  IMAD.MOV.U32 R8, RZ, RZ, 0x70 ;  /* 0x00000070ff087424 */ /* 0x000fe400078e00ff */
[----:B------:R-:W-:Y:S01]  /*4d20*/  IMAD.MOV.U32 R13, RZ, RZ, RZ ;  /* 0x000000ffff0d7224 */ /* 0x000fe200078e00ff */
[----:B------:R-:W2:Y:S01]  /*4d30*/  LDCU.64 UR6, c[0x4][0x88] ;  /* 0x01001100ff0677ac */ /* 0x000ea20008000a00 */
[----:B------:R-:W3:Y:S01]  /*4d40*/  LDC.64 R2, c[0x4][R3] ;  /* 0x0100000003027b82 */ /* 0x000ee20000000a00 */
[----:B------:R-:W4:Y:S01]  /*4d50*/  LDCU.64 UR4, c[0x4][0x8] ;  /* 0x01000100ff0477ac */ /* 0x000f220008000a00 */
[----:B-1----:R-:W-:Y:S01]  /*4d60*/  MOV R5, UR9 ;  /* 0x0000000900057c02 */ /* 0x002fe20008000f00 */
[----:B------:R-:W-:Y:S01]  /*4d70*/  IMAD.U32 R4, RZ, RZ, UR8 ;  /* 0x00000008ff047e24 */ /* 0x000fe2000f8e00ff */
[----:B--2---:R-:W-:Y:S01]  /*4d80*/  MOV R7, UR7 ;  /* 0x0000000700077c02 */ /* 0x004fe20008000f00 */
[----:B------:R-:W-:Y:S01]  /*4d90*/  IMAD.U32 R6, RZ, RZ, UR6 ;  /* 0x00000006ff067e24 */ /* 0x000fe2000f8e00ff */
[----:B----4-:R-:W-:Y:S01]  /*4da0*/  MOV R11, UR5 ;  /* 0x00000005000b7c02 */ /* 0x010fe20008000f00 */
[----:B------:R-:W-:Y:S02]  /*4db0*/  IMAD.U32 R10, RZ, RZ, UR4 ;  /* 0x00000004ff0a7e24 */ /* 0x000fe4000f8e00ff */
[----:B------:R-:W-:Y:S07]  /*4dc0*/  LEPC R20, `(.L_x_79) ;  /* 0x000000001014794e */ /* 0x000fee0000000000 */
[----:B---3-5:R-:W-:Y:S05]  /*4dd0*/  CALL.ABS.NOINC R2 ;  /* 0x0000000002007343 */ /* 0x028fea0003c00000 */
.L_x_79:
[----:B------:R-:W-:Y:S01]  /*4de0*/  LOP3.LUT P0, RZ, R192, 0x1b0, RZ, 0xc0, !PT ;  /* 0x000001b0c0ff7812 */ /* 0x000fe2000780c0ff */
[----:B------:R-:W-:Y:S11]  /*4df0*/  BSSY.RECONVERGENT B6, `(.L_x_80) ;  /* 0x0000013000067945 */ /* 0x000ff60003800200 */
[----:B------:R-:W-:Y:S01]  /*4e00*/  @!UPT UIADD3 URZ, UPT, UPT, URZ, URZ, URZ ;  /* 0x000000fffffff290 */ /* 0x000fe2000fffe0ff */
[----:B------:R-:W-:Y:S05]  /*4e10*/  @!P0 BRA `(.L_x_81) ;  /* 0x0000000000408947 */ /* 0x000fea0003800000 */
        /* <DEDUP_REMOVED lines=16> */
.L_x_81:
[----:B------:R-:W-:Y:S05]  /*4f20*/  BSYNC.RECONVERGENT B6 ;  /* 0x0000000000067941 */ /* 0x000fea0003800200 */
.L_x_80:
[----:B------:R-:W-:Y:S01]  /*4f30*/  ISETP.NE.U32.AND P4, PT, R166, RZ, PT ;  /* 0x000000ffa600720c */ /* 0x000fe20003f85070 */
[----:B------:R-:W-:Y:S01]  /*4f40*/  UISETP.NE.AND UP2, UPT, UR50, URZ, UPT ;  /* 0x000000ff3200728c */ /* 0x000fe2000bf45270 */
[----:B------:R-:W-:Y:S01]  /*4f50*/  ISETP.NE.U32.AND P2, PT, RZ, UR38, PT ;  /* 0x00000026ff007c0c */ /* 0x000fe2000bf45070 */
[----:B------:R-:W-:Y:S01]  /*4f60*/  UISETP.NE.U32.AND UP1, UPT, UR44, URZ, UPT ;  /* 0x000000ff2c00728c */ /* 0x000fe2000bf25070 */
[----:B------:R-:W-:Y:S01]  /*4f70*/  ISETP.NE.AND.EX P4, PT, R167, RZ, PT, P4 ;  /* 0x000000ffa700720c */ /* 0x000fe20003f85340 */
[----:B------:R-:W-:Y:S01]  /*4f80*/  UPLOP3.LUT UP0, UPT, UPT, UPT, UPT, 0x40, 0x4 ;  /* 0x000000000004789c */ /* 0x000fe20003f0e870 */
[----:B------:R-:W-:Y:S01]  /*4f90*/  ISETP.NE.AND.EX P2, PT, RZ, UR39, PT, P2 ;  /* 0x00000027ff007c0c */ /* 0x000fe2000bf45320 */
[----:B------:R-:W-:Y:S01]  /*4fa0*/  UISETP.NE.AND.EX UP1, UPT, UR45, URZ, UPT, UP1 ;  /* 0x000000ff2d00728c */ /* 0x000fe2000bf25310 */
[----:B------:R-:W-:Y:S04]  /*4fb0*/  PLOP3.LUT P1, PT, PT, PT, UP2, 0x80, 0x8 ;  /* 0x000000000008781c */ /* 0x000fe80003f2f028 */
[----:B------:R-:W-:Y:S06]  /*4fc0*/  @UP2 UPLOP3.LUT UP0, UPT, UPT, UPT, UP1, 0x80, 0x8 ;  /* 0x000000000008289c */ /* 0x000fec0003f0f010 */
[----:B------:R-:W-:Y:S01]  /*4fd0*/  PLOP3.LUT P0, PT, PT, PT, UP0, 0x80, 0x8 ;  /* 0x000000000008781c */ /* 0x000fe20003f0f008 */
[----:B------:R-:W-:Y:S01]  /*4fe0*/  @!UPT UIADD3 URZ, UPT, UPT, URZ, URZ, URZ ;  /* 0x000000fffffff290 */ /* 0x000fe2000fffe0ff */
[----:B------:R-:W-:Y:S11]  /*4ff0*/  BRA.U !UP1, `(.L_x_82) ;  /* 0x0000000109387547 */ /* 0x000ff6000b800000 */
[----:B------:R-:W-:Y:S01]  /*5000*/  UISETP.NE.U32.AND UP0, UPT, UR38, URZ, UPT ;  /* 0x000000ff2600728c */ /* 0x000fe2000bf05070 */
[----:B------:R-:W-:Y:S02]  /*5010*/  HFMA2 R0, -RZ, RZ, 0, 5.9604644775390625e-08 ;  /* 0x00000001ff007431 */ /* 0x000fe400000001ff */
[----:B------:R-:W-:Y:S01]  /*5020*/  IMAD.MOV.U32 R171, RZ, RZ, 0x1 ;  /* 0x00000001ffab7424 */ /* 0x000fe200078e00ff */
[----:B------:R-:W-:Y:S06]  /*5030*/  UISETP.NE.AND.EX UP0, UPT, UR39, URZ, UPT, UP0 ;  /* 0x000000ff2700728c */ /* 0x000fec000bf05300 */
[----:B------:R-:W-:Y:S05]  /*5040*/  PLOP3.LUT P3, PT, PT, PT, UP0, 0x80, 0x8 ;  /* 0x000000000008781c */ /* 0x000fea0003f6f008 */
[----:B------:R-:W1:Y:S01]  /*5050*/  @UP0 LDCU.64 UR6, c[0x0][0x888] ;  /* 0x00011100ff0607ac */ /* 0x000e620008000a00 */
[----:B------:R-:W-:Y:S07]  /*5060*/  @UP0 UIMAD UR4, UR36, UR44, URZ ;  /* 0x0000002c240402a4 */ /* 0x000fee000f8e02ff */
[----:B------:R-:W-:Y:S01]  /*5070*/  @!P3 PRMT R171, R0, 0x7610, R171 ;  /* 0x0000761000abb816 */ /* 0x000fe200000000ab */
[----:B-1----:R-:W-:Y:S03]  /*5080*/  @UP0 UIMAD.WIDE UR6, UR4, 0x4, UR6 ;  /* 0x00000004040608a5 */ /* 0x002fe6000f8e0206 */
[----:B------:R-:W1:Y:S03]  /*5090*/  @!UP0 LDCU UR4, c[0x0][0x880] ;  /* 0x00011000ff0487ac */ /* 0x000e660008000800 */
[----:B------:R-:W-:Y:S01]  /*50a0*/  IMAD.U32 R2, RZ, RZ, UR6 ;  /* 0x00000006ff027e24 */ /* 0x000fe2000f8e00ff */
[----:B------:R-:W-:Y:S05]  /*50b0*/  MOV R3, UR7 ;  /* 0x0000000700037c02 */ /* 0x000fea0008000f00 */
[----:B-----5:R2:W5:Y:S02]  /*50c0*/  @P3 LDG.E R81, desc[UR46][R2.64] ;  /* 0x0000002e02513981 */ /* 0x020564000c1e1900 */
[----:B-12---:R-:W-:Y:S02]  /*50d0*/  @!P3 IMAD.U32 R81, RZ, RZ, UR4 ;  /* 0x00000004ff51be24 */ /* 0x006fe4000f8e00ff */
.L_x_82:
[----:B------:R-:W-:Y:S05]  /*50e0*/  @!P4 BRA `(.L_x_83) ;  /* 0x000000000020c947 */ /* 0x000fea0003800000 */
[----:B------:R-:W-:Y:S04]  /*50f0*/  ISETP.NE.U32.AND P3, PT, R164, RZ, PT ;  /* 0x000000ffa400720c */ /* 0x000fe80003f65070 */
[----:B------:R-:W-:Y:S11]  /*5100*/  ISETP.NE.AND.EX P3, PT, R165, RZ, PT, P3 ;  /* 0x000000ffa500720c */ /* 0x000ff60003f65330 */
[----:B------:R-:W-:Y:S02]  /*5110*/  @!UPT UIADD3 URZ, UPT, UPT, URZ, URZ, URZ ;  /* 0x000000fffffff290 */ /* 0x000fe4000fffe0ff */
[----:B------:R-:W1:Y:S01]  /*5120*/  @P3 LDC.64 R2, c[0x0][0x8a8] ;  /* 0x00022a00ff023b82 */ /* 0x000e620000000a00 */
[----:B------:R-:W-:Y:S04]  /*5130*/  @P3 IMAD R0, R166, UR36, RZ ;  /* 0x00000024a6003c24 */ /* 0x000fe8000f8e02ff */
[----:B-1----:R-:W-:Y:S05]  /*5140*/  @P3 IMAD.WIDE R2, R0, 0x4, R2 ;  /* 0x0000000400023825 */ /* 0x002fea00078e0202 */
[----:B-----5:R1:W5:Y:S02]  /*5150*/  @P3 LDG.E R78, desc[UR46][R2.64] ;  /* 0x0000002e024e3981 */ /* 0x020364000c1e1900 */
[----:B-1----:R-:W2:Y:S02]  /*5160*/  @!P3 LDC R78, c[0x0][0x8a0] ;  /* 0x00022800ff4ebb82 */ /* 0x002ea40000000800 */
.L_x_83:
[----:B-----5:R-:W-:Y:S01]  /*5170*/  FSETP.NEU.AND P4, PT, R81, RZ, PT ;  /* 0x000000ff5100720b */ /* 0x020fe20003f8d000 */
[----:B------:R-:W-:Y:S01]  /*5180*/  BSSY B1, `(.L_x_84) ;  /* 0x0000047000017945 */ /* 0x000fe20003800000 */
[----:B------:R-:W-:Y:S01]  /*5190*/  SEL R5, RZ, 0xffffffff, P2 ;  /* 0xffffffffff057807 */ /* 0x000fe20001000000 */
[----:B------:R-:W-:Y:S01]  /*51a0*/  IMAD.MOV.U32 R208, RZ, RZ, 0x1 ;  /* 0x00000001ffd07424 */ /* 0x000fe200078e00ff */
[----:B------:R-:W-:Y:S01]  /*51b0*/  LOP3.LUT P3, RZ, R171, 0xff, RZ, 0xc0, !PT ;  /* 0x000000ffabff7812 */ /* 0x000fe2000786c0ff */
[C---:B------:R-:W-:Y:S01]  /*51c0*/  IMAD R80, R76.reuse, 0x80, R79 ;  /* 0x000000804c507824 */ /* 0x040fe200078e024f */
[----:B------:R-:W-:Y:S02]  /*51d0*/  @P1 SEL R0, RZ, 0xffffffff, P4 ;  /* 0xffffffffff001807 */ /* 0x000fe40002000000 */
[----:B------:R-:W-:Y:S02]  /*51e0*/  CS2R R162, SRZ ;  /* 0x0000000000a27805 */ /* 0x000fe4000001ff00 */
[----:B------:R-:W-:Y:S02]  /*51f0*/  LEA R3, R181, UR49, 0x3 ;  /* 0x00000031b5037c11 */ /* 0x000fe4000f8e18ff */
[----:B------:R-:W-:Y:S02]  /*5200*/  CS2R R160, SRZ ;  /* 0x0000000000a07805 */ /* 0x000fe4000001ff00 */
[----:B------:R-:W-:Y:S02]  /*5210*/  @P0 SEL R0, R5, R0, !P3 ;  /* 0x0000000005000207 */ /* 0x000fe40005800000 */
[----:B------:R-:W-:Y:S02]  /*5220*/  CS2R R158, SRZ ;  /* 0x00000000009e7805 */ /* 0x000fe4000001ff00 */
[----:B------:R-:W-:Y:S02]  /*5230*/  LEA R207, R76, UR49, 0x3 ;  /* 0x000000314ccf7c11 */ /* 0x000fe4000f8e18ff */
[----:B------:R-:W-:Y:S02]  /*5240*/  CS2R R156, SRZ ;  /* 0x00000000009c7805 */ /* 0x000fe4000001ff00 */
[----:B------:R-:W-:Y:S02]  /*5250*/  @P1 LOP3.LUT R0, R0, 0x1, RZ, 0xc0, !PT ;  /* 0x0000000100001812 */ /* 0x000fe400078ec0ff */
[----:B------:R-:W-:Y:S02]  /*5260*/  CS2R R154, SRZ ;  /* 0x00000000009a7805 */ /* 0x000fe4000001ff00 */
[----:B------:R-:W-:Y:S02]  /*5270*/  SHF.L.U32 R2, R183, 0x1f, RZ ;  /* 0x0000001fb7027819 */ /* 0x000fe400000006ff */
[----:B------:R-:W-:Y:S02]  /*5280*/  CS2R R152, SRZ ;  /* 0x0000000000987805 */ /* 0x000fe4000001ff00 */
[----:B------:R-:W-:Y:S02]  /*5290*/  ISETP.NE.U32.OR P6, PT, R0, 0x1, !P1 ;  /* 0x000000010000780c */ /* 0x000fe40004fc5470 */
[----:B------:R-:W-:Y:S02]  /*52a0*/  CS2R R150, SRZ ;  /* 0x0000000000967805 */ /* 0x000fe4000001ff00 */
[----:B------:R-:W-:Y:S02]  /*52b0*/  PLOP3.LUT P2, PT, PT, PT, UP1, 0x80, 0x8 ;  /* 0x000000000008781c */ /* 0x000fe40003f4f018 */
[----:B------:R-:W-:Y:S02]  /*52c0*/  CS2R R148, SRZ ;  /* 0x0000000000947805 */ /* 0x000fe4000001ff00 */
[----:B------:R-:W-:Y:S02]  /*52d0*/  SEL R0, RZ, 0xffffffff, P4 ;  /* 0xffffffffff007807 */ /* 0x000fe40002000000 */
[----:B------:R-:W-:Y:S03]  /*52e0*/  P2R R184, PR, RZ, 0x40 ;  /* 0x00000040ffb87803 */ /* 0x000fe60000000000 */
[----:B------:R-:W-:Y:S04]  /*52f0*/  @P6 SHF.L.U32 R4, R180, 0x1f, RZ ;  /* 0x0000001fb4046819 */ /* 0x000fe800000006ff */
[----:B------:R-:W-:Y:S01]  /*5300*/  @P2 SEL R0, R5, R0, !P3 ;  /* 0x0000000005002207 */ /* 0x000fe20005800000 */
[----:B------:R-:W1:Y:S03]  /*5310*/  @P6 SYNCS.PHASECHK.TRANS64.TRYWAIT P1, [R3+URZ+0x20], R4 ;  /* 0x00002004030065a7 */ /* 0x000e6600080211ff */
[----:B------:R-:W-:Y:S04]  /*5320*/  LOP3.LUT R0, R0, 0x1, RZ, 0xc0, !PT ;  /* 0x0000000100007812 */ /* 0x000fe800078ec0ff */
[----:B------:R-:W-:Y:S04]  /*5330*/  ISETP.NE.U32.AND P5, PT, R0, 0x1, PT ;  /* 0x000000010000780c */ /* 0x000fe80003fa5070 */
[----:B------:R-:W-:Y:S01]  /*5340*/  P2R R209, PR, RZ, 0x20 ;  /* 0x00000020ffd17803 */ /* 0x000fe20000000000 */
[----:B------:R3:W4:Y:S01]  /*5350*/  SYNCS.PHASECHK.TRANS64.TRYWAIT P0, [R207+URZ+0x70], R2 ;  /* 0x00007002cf0075a7 */ /* 0x00072200080011ff */
[----:B-1----:R-:W-:Y:S01]  /*5360*/  @P6 SEL R208, RZ, 0x1, !P1 ;  /* 0x00000001ffd06807 */ /* 0x002fe20004800000 */
[----:B---3--:R-:W-:Y:S06]  /*5370*/  @!P6 BRA `(.L_x_85) ;  /* 0x00000000009ce947 */ /* 0x008fec0003800000 */
[----:B------:R-:W-:Y:S01]  /*5380*/  @P5 IMAD R6, R181, 0x2000, R190 ;  /* 0x00002000b5065824 */ /* 0x000fe200078e02be */
[----:B------:R-:W-:Y:S01]  /*5390*/  ISETP.NE.AND P1, PT, R208, RZ, PT ;  /* 0x000000ffd000720c */ /* 0x000fe20003f25270 */
[----:B------:R-:W-:Y:S01]  /*53a0*/  BSSY B0, `(.L_x_86) ;  /* 0x0000010000007945 */ /* 0x000fe20003800000 */
[----:B------:R-:W-:Y:S01]  /*53b0*/  CS2R R150, SRZ ;  /* 0x0000000000967805 */ /* 0x000fe2000001ff00 */
[--C-:B------:R-:W-:Y:S01]  /*53c0*/  @P5 IMAD R7, R191, -0x10, R6.reuse ;  /* 0xfffffff0bf075824 */ /* 0x100fe200078e0206 */
[----:B------:R-:W-:Y:S01]  /*53d0*/  CS2R R148, SRZ ;  /* 0x0000000000947805 */ /* 0x000fe2000001ff00 */
[----:B------:R-:W-:Y:S01]  /*53e0*/  @P5 IMAD R5, R189, -0x10, R6 ;  /* 0xfffffff0bd055824 */ /* 0x000fe200078e0206 */
[----:B------:R-:W-:Y:S01]  /*53f0*/  CS2R R158, SRZ ;  /* 0x00000000009e7805 */ /* 0x000fe2000001ff00 */
[----:B------:R-:W-:Y:S01]  /*5400*/  @P5 IMAD R4, R188, 0x10, R7 ;  /* 0x00000010bc045824 */ /* 0x000fe200078e0207 */
[----:B------:R-:W-:Y:S02]  /*5410*/  CS2R R156, SRZ ;  /* 0x00000000009c7805 */ /* 0x000fe4000001ff00 */
[----:B------:R-:W-:Y:S02]  /*5420*/  CS2R R154, SRZ ;  /* 0x00000000009a7805 */ /* 0x000fe4000001ff00 */
[----:B------:R-:W-:Y:S02]  /*5430*/  CS2R R152, SRZ ;  /* 0x0000000000987805 */ /* 0x000fe4000001ff00 */
[----:B------:R-:W-:Y:S02]  /*5440*/  CS2R R162, SRZ ;  /* 0x0000000000a27805 */ /* 0x000fe4000001ff00 */
[----:B------:R-:W-:Y:S01]  /*5450*/  CS2R R160, SRZ ;  /* 0x0000000000a07805 */ /* 0x000fe2000001ff00 */
[----:B------:R-:W-:Y:S06]  /*5460*/  @P1 BRA `(.L_x_87) ;  /* 0x00000000000c1947 */ /* 0x000fec0003800000 */
[----:B------:R-:W-:Y:S04]  /*5470*/  SHF.L.U32 R0, R180, 0x1f, RZ ;  /* 0x0000001fb4007819 */ /* 0x000fe800000006ff */
[----:B------:R-:W1:Y:S02]  /*5480*/  SYNCS.PHASECHK.TRANS64.TRYWAIT P1, [R3+URZ+0x20], R0 ;  /* 0x00002000030075a7 */ /* 0x000e6400080211ff */
[----:B-1----:R-:W-:Y:S05]  /*5490*/  @!P1 BRA `(.L_x_88) ;  /* 0x0000003000f09947 */ /* 0x002fea0003800000 */
.L_x_87:
[----:B------:R-:W-:Y:S05]  /*54a0*/  BSYNC B0 ;  /* 0x0000000000007941 */ /* 0x000fea0003800000 */
.L_x_86:
[----:B------:R-:W-:Y:S01]  /*54b0*/  ISETP.NE.AND P1, PT, R209, RZ, PT ;  /* 0x000000ffd100720c */ /* 0x000fe20003f25270 */
[----:B-1----:R-:W-:Y:S02]  /*54c0*/  VIADD R3, R3, 0x30 ;  /* 0x0000003003037836 */ /* 0x002fe40000000000 */
[----:B------:R-:W-:Y:S02]  /*54d0*/  IMAD.U32 R0, RZ, RZ, UR37 ;  /* 0x00000025ff007e24 */ /* 0x000fe4000f8e00ff */
[----:B------:R-:W-:Y:S03]  /*54e0*/  VIADD R181, R181, 0x1 ;  /* 0x00000001b5b57836 */ /* 0x000fe60000000000 */
[----:B------:R-:W-:Y:S05]  /*54f0*/  PRMT R0, R0, 0x654, R3 ;  /* 0x0000065400007816 */ /* 0x000fea0000000003 */
[----:B------:R1:W3:Y:S04]  /*5500*/  @P1 LDS.128 R148, [R6] ;  /* 0x0000000006941984 */ /* 0x0002e80000000c00 */
[----:B------:R1:W1:Y:S04]  /*5510*/  @P1 LDS.128 R156, [R5+0x20] ;  /* 0x00002000059c1984 */ /* 0x0002680000000c00 */
[----:B------:R1:W1:Y:S04]  /*5520*/  @P1 LDS.128 R152, [R7+0x10] ;  /* 0x0000100007981984 */ /* 0x0002680000000c00 */
[----:B------:R1:W1:Y:S01]  /*5530*/  @P1 LDS.128 R160, [R4+0x10] ;  /* 0x0000100004a01984 */ /* 0x0002620000000c00 */
[C---:B------:R-:W-:Y:S01]  /*5540*/  ISETP.NE.AND P1, PT, R181.reuse, 0x2, PT ;  /* 0x00000002b500780c */ /* 0x040fe20003f25270 */
[----:B------:R-:W-:Y:S01]  /*5550*/  @!PT LDS RZ, [RZ] ;  /* 0x00000000fffff984 */ /* 0x000fe20000000800 */
[----:B------:R-:W-:Y:S01]  /*5560*/  @!PT LDS RZ, [RZ] ;  /* 0x00000000fffff984 */ /* 0x000fe20000000800 */
[----:B------:R-:W-:Y:S01]  /*5570*/  @!PT LDS RZ, [RZ] ;  /* 0x00000000fffff984 */ /* 0x000fe20000000800 */
[----:B------:R-:W-:Y:S01]  /*5580*/  @!PT LDS RZ, [RZ] ;  /* 0x00000000fffff984 */ /* 0x000fe20000000800 */
[----:B------:R5:W-:Y:S06]  /*5590*/  MEMBAR.ALL.CTA ;  /* 0x0000000000007992 */ /* 0x000bec0000008000 */
[----:B-----5:R-:W5:Y:S01]  /*55a0*/  FENCE.VIEW.ASYNC.S ;  /* 0x00000000000073c6 */ /* 0x020f620000000000 */
[----:B------:R-:W-:Y:S02]  /*55b0*/  SEL R3, RZ, 0x1, P1 ;  /* 0x00000001ff037807 */ /* 0x000fe40000800000 */
[----:B------:R-:W-:Y:S02]  /*55c0*/  SEL R181, R181, RZ, P1 ;  /* 0x000000ffb5b57207 */ /* 0x000fe40000800000 */
[----:B------:R-:W-:Y:S01]  /*55d0*/  LOP3.LUT R180, R180, R3, RZ, 0x3c, !PT ;  /* 0x00000003b4b47212 */ /* 0x000fe200078e3cff */
[----:B-----5:R1:W-:Y:S06]  /*55e0*/  SYNCS.ARRIVE.TRANS64.RED.A1T0 RZ, [R0+URZ], RZ ;  /* 0x000000ff00ff79a7 */ /* 0x0203ec00081004ff */
.L_x_85:
[----:B------:R-:W-:Y:S05]  /*55f0*/  BSYNC B1 ;  /* 0x0000000000017941 */ /* 0x000fea0003800000 */
.L_x_84:
[----:B-1----:R-:W-:Y:S04]  /*5600*/  SHF.R.U32.HI R0, RZ, 0x15, R80 ;  /* 0x00000015ff007819 */ /* 0x002fe80000011650 */
[----:B------:R-:W-:Y:S01]  /*5610*/  LOP3.LUT P1, RZ, R0, 0x3, R173, 0x48, !PT ;  /* 0x0000000300ff7812 */ /* 0x000fe200078248ad */
[----:B------:R-:W-:Y:S01]  /*5620*/  @!UPT UIADD3 URZ, UPT, UPT, URZ, URZ, URZ ;  /* 0x000000fffffff290 */ /* 0x000fe2000fffe0ff */
[----:B----4-:R-:W-:Y:S11]  /*5630*/  @P0 BRA `(.L_x_89) ;  /* 0x0000000000080947 */ /* 0x010ff60003800000 */
[----:B------:R-:W1:Y:S02]  /*5640*/  SYNCS.PHASECHK.TRANS64.TRYWAIT P0, [R207+URZ+0x70], R2 ;  /* 0x00007002cf0075a7 */ /* 0x000e6400080011ff */
[----:B-1----:R-:W-:Y:S05]  /*5650*/  @!P0 BRA `(.L_x_90) ;  /* 0x0000003000948947 */ /* 0x002fea0003800000 */
.L_x_89:
[----:B------:R-:W-:Y:S04]  /*5660*/  BSSY.RECONVERGENT B6, `(.L_x_91) ;  /* 0x0000012000067945 */ /* 0x000fe80003800200 */
[----:B------:R-:W-:Y:S05]  /*5670*/  @!P1 BRA `(.L_x_92) ;  /* 0x0000000000409947 */ /* 0x000fea0003800000 */
[----:B------:R-:W4:Y:S01]  /*5680*/  LDCU.64 UR8, c[0x4][0x70] ;  /* 0x01000e00ff0877ac */ /* 0x000f220008000a00 */
[----:B------:R-:W-:Y:S01]  /*5690*/  MOV R3, 0x0 ;  /* 0x0000000000037802 */ /* 0x000fe20000000f00 */
[----:B------:R-:W-:Y:S02]  /*56a0*/  HFMA2 R12, -RZ, RZ, 0, 5.9604644775390625e-08 ;  /* 0x00000001ff0c7431 */ /* 0x000fe400000001ff */
[----:B------:R-:W-:Y:S02]  /*56b0*/  IMAD.MOV.U32 R8, RZ, RZ, 0x192 ;  /* 0x00000192ff087424 */ /* 0x000fe400078e00ff */
[----:B------:R-:W-:Y:S01]  /*56c0*/  IMAD.MOV.U32 R13, RZ, RZ, RZ ;  /* 0x000000ffff0d7224 */ /* 0x000fe200078e00ff */
[----:B------:R-:W5:Y:S01]  /*56d0*/  LDCU.64 UR6, c[0x4][0x78] ;  /* 0x01000f00ff0677ac */ /* 0x000f620008000a00 */
[----:B-1----:R-:W1:Y:S01]  /*56e0*/  LDC.64 R2, c[0x4][R3] ;  /* 0x0100000003027b82 */ /* 0x002e620000000a00 */
[----:B------:R-:W2:Y:S01]  /*56f0*/  LDCU.64 UR4, c[0x4][0x10] ;  /* 0x01000200ff0477ac */ /* 0x000ea20008000a00 */
[----:B----4-:R-:W-:Y:S01]  /*5700*/  MOV R5, UR9 ;  /* 0x0000000900057c02 */ /* 0x010fe20008000f00 */
[----:B------:R-:W-:Y:S01]  /*5710*/  IMAD.U32 R4, RZ, RZ, UR8 ;  /* 0x00000008ff047e24 */ /* 0x000fe2000f8e00ff */
[----:B-----5:R-:W-:Y:S01]  /*5720*/  MOV R7, UR7 ;  /* 0x0000000700077c02 */ /* 0x020fe20008000f00 */
[----:B------:R-:W-:Y:S01]  /*5730*/  IMAD.U32 R6, RZ, RZ, UR6 ;  /* 0x00000006ff067e24 */ /* 0x000fe2000f8e00ff */
[----:B--2---:R-:W-:Y:S01]  /*5740*/  MOV R11, UR5 ;  /* 0x00000005000b7c02 */ /* 0x004fe20008000f00 */
[----:B------:R-:W-:Y:S02]  /*5750*/  IMAD.U32 R10, RZ, RZ, UR4 ;  /* 0x00000004ff0a7e24 */ /* 0x000fe4000f8e00ff */
[----:B------:R-:W-:Y:S07]  /*5760*/  LEPC R20, `(.L_x_92) ;  /* 0x000000001014794e */ /* 0x000fee0000000000 */
[----:B-1-3--:R-:W-:Y:S05]  /*5770*/  CALL.ABS.NOINC R2 ;  /* 0x0000000002007343 */ /* 0x00afea0003c00000 */
.L_x_92:
[----:B------:R-:W-:Y:S05]  /*5780*/  BSYNC.RECONVERGENT B6 ;  /* 0x0000000000067941 */ /* 0x000fea0003800200 */
.L_x_91:
[-C--:B---3--:R-:W-:Y:S01]  /*5790*/  F2FP.F16.E4M3.UNPACK_B R83, R148.reuse ;  /* 0x00000094ff53723e */ /* 0x088fe200020006ff */
[----:B------:R-:W-:Y:S05]  /*57a0*/  WARPSYNC.ALL ;  /* 0x0000000000007948 */ /* 0x000fea0003800000 */
[----:B------:R-:W-:Y:S01]  /*57b0*/  R2UR UR4, R80 ;  /* 0x00000000500472ca */ /* 0x000fe200000e0000 */
[--C-:B------:R-:W-:Y:S01]  /*57c0*/  HADD2.F32 R82, -RZ, R83.reuse.H0_H0 ;  /* 0x20000053ff527230 */ /* 0x100fe20000004100 */
[----:B------:R-:W-:Y:S01]  /*57d0*/  F2FP.F16.E4M3.UNPACK_B R85, R148.H1 ;  /* 0x00000094ff55723e */ /* 0x000fe200030006ff */
[----:B------:R-:W-:Y:S01]  /*57e0*/  HADD2.F32 R83, -RZ, R83.H1_H1 ;  /* 0x30000053ff537230 */ /* 0x000fe20000004100 */
[-C--:B------:R-:W-:Y:S01]  /*57f0*/  F2FP.F16.E4M3.UNPACK_B R87, R149.reuse ;  /* 0x00000095ff57723e */ /* 0x080fe200020006ff */
[----:B------:R-:W-:Y:S01]  /*5800*/  BSSY.RECONVERGENT B0, `(.L_x_93) ;  /* 0x000011d000007945 */ /* 0x000fe20003800200 */
[----:B------:R-:W-:Y:S01]  /*5810*/  F2FP.F16.E4M3.UNPACK_B R89, R149.H1 ;  /* 0x00000095ff59723e */ /* 0x000fe200030006ff */
[----:B------:R-:W-:Y:S01]  /*5820*/  HADD2.F32 R84, -RZ, R85.H0_H0 ;  /* 0x20000055ff547230 */ /* 0x000fe20000004100 */
[-C--:B------:R-:W-:Y:S01]  /*5830*/  F2FP.F16.E4M3.UNPACK_B R91, R150.reuse ;  /* 0x00000096ff5b723e */ /* 0x080fe200020006ff */
[----:B------:R-:W-:Y:S01]  /*5840*/  HADD2.F32 R88, -RZ, R87.H1_H1 ;  /* 0x30000057ff587230 */ /* 0x000fe20000004100 */
[----:B------:R-:W-:Y:S01]  /*5850*/  F2FP.F16.E4M3.UNPACK_B R93, R150.H1 ;  /* 0x00000096ff5d723e */ /* 0x000fe200030006ff */
[----:B------:R-:W-:Y:S01]  /*5860*/  HADD2.F32 R86, -RZ, R85.H1_H1 ;  /* 0x30000055ff567230 */ /* 0x000fe20000004100 */
[-C--:B------:R-:W-:Y:S01]  /*5870*/  F2FP.F16.E4M3.UNPACK_B R95, R151.reuse ;  /* 0x00000097ff5f723e */ /* 0x080fe200020006ff */
[----:B------:R-:W2:Y:S01]  /*5880*/  LDTM.x64 R4, tmem[UR4] ;  /* 0x00000004000479ee */ /* 0x000ea20008340000 */
[----:B------:R-:W-:Y:S01]  /*5890*/  F2FP.F16.E4M3.UNPACK_B R97, R151.H1 ;  /* 0x00000097ff61723e */ /* 0x000fe200030006ff */
[----:B------:R-:W-:Y:S01]  /*58a0*/  HADD2.F32 R85, -RZ, R87.H0_H0 ;  /* 0x20000057ff557230 */ /* 0x000fe20000004100 */
[-C--:B------:R-:W-:Y:S01]  /*58b0*/  F2FP.F16.E4M3.UNPACK_B R99, R152.reuse ;  /* 0x00000098ff63723e */ /* 0x080fe200020006ff */
[----:B------:R-:W-:Y:S01]  /*58c0*/  HADD2.F32 R87, -RZ, R89.H0_H0 ;  /* 0x20000059ff577230 */ /* 0x000fe20000004100 */
[----:B------:R-:W-:Y:S01]  /*58d0*/  F2FP.F16.E4M3.UNPACK_B R101, R152.H1 ;  /* 0x00000098ff65723e */ /* 0x000fe200030006ff */
[----:B------:R-:W-:Y:S01]  /*58e0*/  HADD2.F32 R92, -RZ, R91.H1_H1 ;  /* 0x3000005bff5c7230 */ /* 0x000fe20000004100 */
[----:B------:R-:W-:Y:S01]  /*58f0*/  ISETP.NE.AND P6, PT, R184, RZ, PT ;  /* 0x000000ffb800720c */ /* 0x000fe20003fc5270 */
[----:B------:R-:W-:Y:S01]  /*5900*/  HADD2.F32 R96, -RZ, R95.H1_H1 ;  /* 0x3000005fff607230 */ /* 0x000fe20000004100 */
[----:B------:R-:W-:Y:S01]  /*5910*/  SHF.L.U32 R211, R176, 0x4, RZ ;  /* 0x00000004b0d37819 */ /* 0x000fe200000006ff */
[----:B------:R-:W-:Y:S01]  /*5920*/  HADD2.F32 R100, -RZ, R99.H1_H1 ;  /* 0x30000063ff647230 */ /* 0x000fe20000004100 */
[----:B------:R-:W-:Y:S01]  /*5930*/  SHF.L.U32 R219, R175, 0x4, RZ ;  /* 0x00000004afdb7819 */ /* 0x000fe200000006ff */
[----:B------:R-:W-:Y:S01]  /*5940*/  HADD2.F32 R90, -RZ, R89.H1_H1 ;  /* 0x30000059ff5a7230 */ /* 0x000fe20000004100 */
[C---:B------:R-:W-:Y:S01]  /*5950*/  IADD3 R204, PT, PT, R190.reuse, R211, RZ ;  /* 0x000000d3becc7210 */ /* 0x040fe20007ffe0ff */
[----:B------:R-:W-:Y:S01]  /*5960*/  HADD2.F32 R89, -RZ, R91.H0_H0 ;  /* 0x2000005bff597230 */ /* 0x000fe20000004100 */
[----:B------:R-:W-:Y:S01]  /*5970*/  IADD3 R206, PT, PT, R190, R219, RZ ;  /* 0x000000dbbece7210 */ /* 0x000fe20007ffe0ff */
[--C-:B------:R-:W-:Y:S01]  /*5980*/  HADD2.F32 R91, -RZ, R93.reuse.H0_H0 ;  /* 0x2000005dff5b7230 */ /* 0x100fe20000004100 */
[----:B------:R-:W-:Y:S01]  /*5990*/  SHF.L.U32 R217, R188, 0x4, RZ ;  /* 0x00000004bcd97819 */ /* 0x000fe200000006ff */
[----:B------:R-:W-:Y:S01]  /*59a0*/  HADD2.F32 R94, -RZ, R93.H1_H1 ;  /* 0x3000005dff5e7230 */ /* 0x000fe20000004100 */
[-C--:B------:R-:W-:Y:S01]  /*59b0*/  F2FP.F16.E4M3.UNPACK_B R103, R153.reuse ;  /* 0x00000099ff67723e */ /* 0x080fe200020006ff */
[----:B------:R-:W-:Y:S01]  /*59c0*/  HADD2.F32 R93, -RZ, R95.H0_H0 ;  /* 0x2000005fff5d7230 */ /* 0x000fe20000004100 */
[----:B------:R-:W-:Y:S01]  /*59d0*/  IADD3 R205, PT, PT, R217, R204, RZ ;  /* 0x000000ccd9cd7210 */ /* 0x000fe20007ffe0ff */
[----:B------:R-:W-:Y:S01]  /*59e0*/  HADD2.F32 R95, -RZ, R97.H0_H0 ;  /* 0x20000061ff5f7230 */ /* 0x000fe20000004100 */
[----:B------:R-:W-:Y:S01]  /*59f0*/  F2FP.F16.E4M3.UNPACK_B R105, R153.H1 ;  /* 0x00000099ff69723e */ /* 0x000fe200030006ff */
[C---:B--2---:R-:W-:Y:S01]  /*5a00*/  FMUL R0, R78.reuse, R4 ;  /* 0x000000044e007220 */ /* 0x044fe20000400000 */
[C---:B-1----:R-:W-:Y:S01]  /*5a10*/  FMUL R2, R78.reuse, R5 ;  /* 0x000000054e027220 */ /* 0x042fe20000400000 */
[C---:B------:R-:W-:Y:S01]  /*5a20*/  FMUL R4, R78.reuse, R8 ;  /* 0x000000084e047220 */ /* 0x040fe20000400000 */
[C---:B------:R-:W-:Y:S01]  /*5a30*/  FMUL R5, R78.reuse, R9 ;  /* 0x000000094e057220 */ /* 0x040fe20000400000 */
[C---:B------:R-:W-:Y:S01]  /*5a40*/  FFMA R0, R81.reuse, R82, R0 ;  /* 0x0000005251007223 */ /* 0x040fe20000000000 */
[C---:B------:R-:W-:Y:S01]  /*5a50*/  FFMA R2, R81.reuse, R83, R2 ;  /* 0x0000005351027223 */ /* 0x040fe20000000002 */
[C---:B------:R-:W-:Y:S01]  /*5a60*/  FMUL R8, R78.reuse, R12 ;  /* 0x0000000c4e087220 */ /* 0x040fe20000400000 */
[C---:B------:R-:W-:Y:S01]  /*5a70*/  FMUL R9, R78.reuse, R13 ;  /* 0x0000000d4e097220 */ /* 0x040fe20000400000 */
[C---:B------:R-:W-:Y:S01]  /*5a80*/  FMUL R12, R78.reuse, R16 ;  /* 0x000000104e0c7220 */ /* 0x040fe20000400000 */
[C---:B------:R-:W-:Y:S01]  /*5a90*/  FMUL R13, R78.reuse, R17 ;  /* 0x000000114e0d7220 */ /* 0x040fe20000400000 */
[C---:B------:R-:W-:Y:S01]  /*5aa0*/  FMUL R16, R78.reuse, R20 ;  /* 0x000000144e107220 */ /* 0x040fe20000400000 */
[C---:B------:R-:W-:Y:S01]  /*5ab0*/  FMUL R17, R78.reuse, R21 ;  /* 0x000000154e117220 */ /* 0x040fe20000400000 */
[----:B------:R-:W-:Y:S02]  /*5ac0*/  HADD2.F32 R104, -RZ, R103.H1_H1 ;  /* 0x30000067ff687230 */ /* 0x000fe40000004100 */
[C---:B------:R-:W-:Y:S01]  /*5ad0*/  FMUL R20, R78.reuse, R24 ;  /* 0x000000184e147220 */ /* 0x040fe20000400000 */
[C---:B------:R-:W-:Y:S01]  /*5ae0*/  FMUL R21, R78.reuse, R25 ;  /* 0x000000194e157220 */ /* 0x040fe20000400000 */
[C---:B------:R-:W-:Y:S01]  /*5af0*/  FMUL R24, R78.reuse, R28 ;  /* 0x0000001c4e187220 */ /* 0x040fe20000400000 */
[C---:B------:R-:W-:Y:S01]  /*5b00*/  FMUL R25, R78.reuse, R29 ;  /* 0x0000001d4e197220 */ /* 0x040fe20000400000 */
[C---:B------:R-:W-:Y:S01]  /*5b10*/  FMUL R28, R78.reuse, R32 ;  /* 0x000000204e1c7220 */ /* 0x040fe20000400000 */
[C---:B------:R-:W-:Y:S01]  /*5b20*/  FMUL R29, R78.reuse, R33 ;  /* 0x000000214e1d7220 */ /* 0x040fe20000400000 */
[C---:B------:R-:W-:Y:S01]  /*5b30*/  FMUL R32, R78.reuse, R36 ;  /* 0x000000244e207220 */ /* 0x040fe20000400000 */
[----:B------:R-:W-:Y:S01]  /*5b40*/  F2FP.F16.E4M3.UNPACK_B R107, R154 ;  /* 0x0000009aff6b723e */ /* 0x000fe200020006ff */
[C---:B------:R-:W-:Y:S01]  /*5b50*/  FMUL R33, R78.reuse, R37 ;  /* 0x000000254e217220 */ /* 0x040fe20000400000 */
[C---:B------:R-:W-:Y:S01]  /*5b60*/  FMUL R36, R78.reuse, R40 ;  /* 0x000000284e247220 */ /* 0x040fe20000400000 */
[----:B------:R-:W-:Y:S01]  /*5b70*/  F2FP.F16.E4M3.UNPACK_B R109, R154.H1 ;  /* 0x0000009aff6d723e */ /* 0x000fe200030006ff */
[C---:B------:R-:W-:Y:S01]  /*5b80*/  FMUL R37, R78.reuse, R41 ;  /* 0x000000294e257220 */ /* 0x040fe20000400000 */
[----:B------:R-:W-:Y:S02]  /*5b90*/  HADD2.F32 R108, -RZ, R107.H1_H1 ;  /* 0x3000006bff6c7230 */ /* 0x000fe40000004100 */
        /* <DEDUP_REMOVED lines=26> */
[C---:B------:R-:W-:Y:S01]  /*5d40*/  FFMA R3, R81.reuse, R84, R3 ;  /* 0x0000005451037223 */ /* 0x040fe20000000003 */
[C---:B------:R-:W-:Y:S01]  /*5d50*/  FFMA R7, R81.reuse, R86, R7 ;  /* 0x0000005651077223 */ /* 0x040fe20000000007 */
[----:B------:R-:W-:Y:S01]  /*5d60*/  F2FP.F16.E4M3.UNPACK_B R127, R159 ;  /* 0x0000009fff7f723e */ /* 0x000fe200020006ff */
[C---:B------:R-:W-:Y:S01]  /*5d70*/  FFMA R4, R81.reuse, R85, R4 ;  /* 0x0000005551047223 */ /* 0x040fe20000000004 */
[C---:B------:R-:W-:Y:S01]  /*5d80*/  FFMA R5, R81.reuse, R88, R5 ;  /* 0x0000005851057223 */ /* 0x040fe20000000005 */
[----:B------:R-:W-:Y:S01]  /*5d90*/  F2FP.F16.E4M3.UNPACK_B R129, R159.H1 ;  /* 0x0000009fff81723e */ /* 0x000fe200030006ff */
[----:B------:R-:W-:Y:S01]  /*5da0*/  FFMA R6, R81, R87, R6 ;  /* 0x0000005751067223 */ /* 0x000fe20000000006 */
[----:B------:R-:W-:Y:S01]  /*5db0*/  F2FP.SATFINITE.E4M3.F32.PACK_AB_MERGE_C R185, R7, R3, RZ ;  /* 0x0000000307b9723e */ /* 0x000fe200048070ff */
[----:B------:R-:W-:Y:S02]  /*5dc0*/  HADD2.F32 R124, -RZ, R123.H1_H1 ;  /* 0x3000007bff7c7230 */ /* 0x000fe40000004100 */
[----:B------:R-:W-:Y:S01]  /*5dd0*/  FMUL R11, R78, R11 ;  /* 0x0000000b4e0b7220 */ /* 0x000fe20000400000 */
[----:B------:R-:W-:Y:S01]  /*5de0*/  HADD2.F32 R128, -RZ, R127.H1_H1 ;  /* 0x3000007fff807230 */ /* 0x000fe20000004100 */
[----:B------:R-:W-:Y:S01]  /*5df0*/  F2FP.SATFINITE.E4M3.F32.PACK_AB_MERGE_C R184, R2, R0, R185 ;  /* 0x0000000002b8723e */ /* 0x000fe200048070b9 */
[C---:B------:R-:W-:Y:S01]  /*5e00*/  FMUL R10, R78.reuse, R14 ;  /* 0x0000000e4e0a7220 */ /* 0x040fe20000400000 */
[C---:B------:R-:W-:Y:S01]  /*5e10*/  FFMA R11, R81.reuse, R90, R11 ;  /* 0x0000005a510b7223 */ /* 0x040fe2000000000b */
[C---:B------:R-:W-:Y:S01]  /*5e20*/  FFMA R8, R81.reuse, R89, R8 ;  /* 0x0000005951087223 */ /* 0x040fe20000000008 */
[----:B------:R-:W-:Y:S01]  /*5e30*/  FFMA R9, R81, R92, R9 ;  /* 0x0000005c51097223 */ /* 0x000fe20000000009 */
[----:B------:R-:W-:Y:S01]  /*5e40*/  F2FP.F16.E4M3.UNPACK_B R131, R160 ;  /* 0x000000a0ff83723e */ /* 0x000fe200020006ff */
[----:B------:R-:W-:Y:S01]  /*5e50*/  HADD2.F32 R98, -RZ, R97.H1_H1 ;  /* 0x30000061ff627230 */ /* 0x000fe20000004100 */
[----:B------:R-:W-:Y:S01]  /*5e60*/  F2FP.SATFINITE.E4M3.F32.PACK_AB_MERGE_C R186, R11, R6, RZ ;  /* 0x000000060bba723e */ /* 0x000fe200048070ff */
[----:B------:R-:W-:Y:S01]  /*5e70*/  FFMA R10, R81, R91, R10 ;  /* 0x0000005b510a7223 */ /* 0x000fe2000000000a */
[----:B------:R-:W-:Y:S02]  /*5e80*/  HADD2.F32 R97, -RZ, R99.H0_H0 ;  /* 0x20000063ff617230 */ /* 0x000fe40000004100 */
[C---:B------:R-:W-:Y:S01]  /*5e90*/  FMUL R15, R78.reuse, R15 ;  /* 0x0000000f4e0f7220 */ /* 0x040fe20000400000 */
[----:B------:R-:W-:Y:S01]  /*5ea0*/  F2FP.SATFINITE.E4M3.F32.PACK_AB_MERGE_C R185, R5, R4, R186 ;  /* 0x0000000405b9723e */ /* 0x000fe200048070ba */
[----:B------:R-:W-:Y:S02]  /*5eb0*/  HADD2.F32 R132, -RZ, R131.H1_H1 ;  /* 0x30000083ff847230 */ /* 0x000fe40000004100 */
[C---:B------:R-:W-:Y:S01]  /*5ec0*/  FMUL R14, R78.reuse, R18 ;  /* 0x000000124e0e7220 */ /* 0x040fe20000400000 */
[C---:B------:R-:W-:Y:S01]  /*5ed0*/  FFMA R15, R81.reuse, R94, R15 ;  /* 0x0000005e510f7223 */ /* 0x040fe2000000000f */
[C---:B------:R-:W-:Y:S01]  /*5ee0*/  FFMA R12, R81.reuse, R93, R12 ;  /* 0x0000005d510c7223 */ /* 0x040fe2000000000c */
[----:B------:R-:W-:Y:S01]  /*5ef0*/  FFMA R13, R81, R96, R13 ;  /* 0x00000060510d7223 */ /* 0x000fe2000000000d */
[----:B------:R-:W-:Y:S01]  /*5f00*/  F2FP.F16.E4M3.UNPACK_B R133, R160.H1 ;  /* 0x000000a0ff85723e */ /* 0x000fe200030006ff */
[--C-:B------:R-:W-:Y:S01]  /*5f10*/  HADD2.F32 R99, -RZ, R101.reuse.H0_H0 ;  /* 0x20000065ff637230 */ /* 0x100fe20000004100 */
[----:B------:R-:W-:Y:S01]  /*5f20*/  F2FP.SATFINITE.E4M3.F32.PACK_AB_MERGE_C R186, R15, R10, RZ ;  /* 0x0000000a0fba723e */ /* 0x000fe200048070ff */
[----:B------:R-:W-:Y:S01]  /*5f30*/  FFMA R14, R81, R95, R14 ;  /* 0x0000005f510e7223 */ /* 0x000fe2000000000e */
[C---:B------:R-:W-:Y:S01]  /*5f40*/  FMUL R19, R78.reuse, R19 ;  /* 0x000000134e137220 */ /* 0x040fe20000400000 */
[----:B------:R-:W-:Y:S01]  /*5f50*/  HADD2.F32 R102, -RZ, R101.H1_H1 ;  /* 0x30000065ff667230 */ /* 0x000fe20000004100 */
[----:B------:R-:W-:Y:S01]  /*5f60*/  F2FP.SATFINITE.E4M3.F32.PACK_AB_MERGE_C R186, R9, R8, R186 ;  /* 0x0000000809ba723e */ /* 0x000fe200048070ba */
[----:B------:R-:W-:Y:S02]  /*5f70*/  HADD2.F32 R101, -RZ, R103.H0_H0 ;  /* 0x20000067ff657230 */ /* 0x000fe40000004100 */
[C---:B------:R-:W-:Y:S01]  /*5f80*/  FFMA R19, R81.reuse, R98, R19 ;  /* 0x0000006251137223 */ /* 0x040fe20000000013 */
[C---:B------:R-:W-:Y:S01]  /*5f90*/  FFMA R16, R81.reuse, R97, R16 ;  /* 0x0000006151107223 */ /* 0x040fe20000000010 */
[----:B------:R-:W-:Y:S01]  /*5fa0*/  FFMA R17, R81, R100, R17 ;  /* 0x0000006451117223 */ /* 0x000fe20000000011 */
[C---:B------:R-:W-:Y:S01]  /*5fb0*/  FMUL R18, R78.reuse, R22 ;  /* 0x000000164e127220 */ /* 0x040fe20000400000 */
[----:B------:R-:W-:Y:S01]  /*5fc0*/  F2FP.F16.E4M3.UNPACK_B R135, R161 ;  /* 0x000000a1ff87723e */ /* 0x000fe200020006ff */
        /* <DEDUP_REMOVED lines=10> */
[----:B------:R1:W-:Y:S01]  /*6070*/  STS.128 [R172+UR49+0x4200], R184 ;  /* 0x004200b8ac007988 */ /* 0x0003e20008000c31 */
[----:B------:R-:W-:Y:S01]  /*6080*/  HADD2.F32 R136, -RZ, R135.H1_H1 ;  /* 0x30000087ff887230 */ /* 0x000fe20000004100 */
[----:B------:R-:W-:Y:S01]  /*6090*/  F2FP.SATFINITE.E4M3.F32.PACK_AB_MERGE_C R196, R23, R18, RZ ;  /* 0x0000001217c4723e */ /* 0x000fe200048070ff */
[C---:B------:R-:W-:Y:S01]  /*60a0*/  FMUL R22, R78.reuse, R26 ;  /* 0x0000001a4e167220 */ /* 0x040fe20000400000 */
[C---:B------:R-:W-:Y:S01]  /*60b0*/  FMUL R27, R78.reuse, R27 ;  /* 0x0000001b4e1b7220 */ /* 0x040fe20000400000 */
[--C-:B------:R-:W-:Y:S01]  /*60c0*/  HADD2.F32 R107, -RZ, R109.reuse.H0_H0 ;  /* 0x2000006dff6b7230 */ /* 0x100fe20000004100 */
[----:B------:R-:W-:Y:S01]  /*60d0*/  F2FP.SATFINITE.E4M3.F32.PACK_AB_MERGE_C R196, R17, R16, R196 ;  /* 0x0000001011c4723e */ /* 0x000fe200048070c4 */
[C---:B------:R-:W-:Y:S01]  /*60e0*/  FFMA R22, R81.reuse, R103, R22 ;  /* 0x0000006751167223 */ /* 0x040fe20000000016 */
[C---:B------:R-:W-:Y:S01]  /*60f0*/  FFMA R27, R81.reuse, R106, R27 ;  /* 0x0000006a511b7223 */ /* 0x040fe2000000001b */
[C---:B------:R-:W-:Y:S01]  /*6100*/  FFMA R24, R81.reuse, R105, R24 ;  /* 0x0000006951187223 */ /* 0x040fe20000000018 */
[----:B------:R-:W-:Y:S01]  /*6110*/  F2FP.F16.E4M3.UNPACK_B R137, R161.H1 ;  /* 0x000000a1ff89723e */ /* 0x000fe200030006ff */
[----:B------:R-:W-:Y:S02]  /*6120*/  HADD2.F32 R110, -RZ, R109.H1_H1 ;  /* 0x3000006dff6e7230 */ /* 0x000fe40000004100 */
[----:B------:R-:W-:Y:S01]  /*6130*/  FFMA R25, R81, R108, R25 ;  /* 0x0000006c51197223 */ /* 0x000fe20000000019 */
[----:B------:R-:W-:Y:S01]  /*6140*/  F2FP.SATFINITE.E4M3.F32.PACK_AB_MERGE_C R197, R27, R22, RZ ;  /* 0x000000161bc5723e */ /* 0x000fe200048070ff */
[----:B------:R-:W-:Y:S02]  /*6150*/  HADD2.F32 R109, -RZ, R111.H0_H0 ;  /* 0x2000006fff6d7230 */ /* 0x000fe40000004100 */
[C---:B------:R-:W-:Y:S01]  /*6160*/  FMUL R26, R78.reuse, R30 ;  /* 0x0000001e4e1a7220 */ /* 0x040fe20000400000 */
[C---:B------:R-:W-:Y:S01]  /*6170*/  FMUL R31, R78.reuse, R31 ;  /* 0x0000001f4e1f7220 */ /* 0x040fe20000400000 */
[--C-:B------:R-:W-:Y:S01]  /*6180*/  HADD2.F32 R111, -RZ, R113.reuse.H0_H0 ;  /* 0x20000071ff6f7230 */ /* 0x100fe20000004100 */
[----:B------:R-:W-:Y:S01]  /*6190*/  F2FP.SATFINITE.E4M3.F32.PACK_AB_MERGE_C R197, R21, R20, R197 ;  /* 0x0000001415c5723e */ /* 0x000fe200048070c5 */
[C---:B------:R-:W-:Y:S01]  /*61a0*/  FFMA R26, R81.reuse, R107, R26 ;  /* 0x0000006b511a7223 */ /* 0x040fe2000000001a */
[C---:B------:R-:W-:Y:S01]  /*61b0*/  FFMA R31, R81.reuse, R110, R31 ;  /* 0x0000006e511f7223 */ /* 0x040fe2000000001f */
[C---:B------:R-:W-:Y:S01]  /*61c0*/  FFMA R28, R81.reuse, R109, R28 ;  /* 0x0000006d511c7223 */ /* 0x040fe2000000001c */
[----:B------:R-:W-:Y:S01]  /*61d0*/  F2FP.F16.E4M3.UNPACK_B R139, R162 ;  /* 0x000000a2ff8b723e */ /* 0x000fe200020006ff */
[----:B------:R-:W-:Y:S02]  /*61e0*/  HADD2.F32 R114, -RZ, R113.H1_H1 ;  /* 0x30000071ff727230 */ /* 0x000fe40000004100 */
[----:B------:R-:W-:Y:S01]  /*61f0*/  FFMA R29, R81, R112, R29 ;  /* 0x00000070511d7223 */ /* 0x000fe2000000001d */
[----:B------:R-:W-:Y:S01]  /*6200*/  F2FP.SATFINITE.E4M3.F32.PACK_AB_MERGE_C R198, R31, R26, RZ ;  /* 0x0000001a1fc6723e */ /* 0x000fe200048070ff */
[----:B------:R-:W-:Y:S02]  /*6210*/  HADD2.F32 R113, -RZ, R115.H0_H0 ;  /* 0x20000073ff717230 */ /* 0x000fe40000004100 */
[C---:B------:R-:W-:Y:S01]  /*6220*/  FMUL R30, R78.reuse, R34 ;  /* 0x000000224e1e7220 */ /* 0x040fe20000400000 */
[----:B------:R-:W-:Y:S01]  /*6230*/  HADD2.F32 R140, -RZ, R139.H1_H1 ;  /* 0x3000008bff8c7230 */ /* 0x000fe20000004100 */
[----:B------:R-:W-:Y:S01]  /*6240*/  F2FP.SATFINITE.E4M3.F32.PACK_AB_MERGE_C R198, R25, R24, R198 ;  /* 0x0000001819c6723e */ /* 0x000fe200048070c6 */
[C---:B------:R-:W-:Y:S01]  /*6250*/  FMUL R35, R78.reuse, R35 ;  /* 0x000000234e237220 */ /* 0x040fe20000400000 */
[--C-:B------:R-:W-:Y:S02]  /*6260*/  HADD2.F32 R115, -RZ, R117.reuse.H0_H0 ;  /* 0x20000075ff737230 */ /* 0x100fe40000004100 */
[C---:B------:R-:W-:Y:S01]  /*6270*/  FFMA R30, R81.reuse, R111, R30 ;  /* 0x0000006f511e7223 */ /* 0x040fe2000000001e */
[----:B------:R-:W-:Y:S02]  /*6280*/  HADD2.F32 R118, -RZ, R117.H1_H1 ;  /* 0x30000075ff767230 */ /* 0x000fe40000004100 */
[C---:B------:R-:W-:Y:S01]  /*6290*/  FFMA R35, R81.reuse, R114, R35 ;  /* 0x0000007251237223 */ /* 0x040fe20000000023 */
[C---:B------:R-:W-:Y:S01]  /*62a0*/  FFMA R32, R81.reuse, R113, R32 ;  /* 0x0000007151207223 */ /* 0x040fe20000000020 */
[----:B------:R-:W-:Y:S01]  /*62b0*/  F2FP.F16.E4M3.UNPACK_B R141, R162.H1 ;  /* 0x000000a2ff8d723e */ /* 0x000fe200030006ff */
[----:B------:R-:W-:Y:S01]  /*62c0*/  FFMA R33, R81, R116, R33 ;  /* 0x0000007451217223 */ /* 0x000fe20000000021 */
[----:B------:R-:W-:Y:S01]  /*62d0*/  HADD2.F32 R117, -RZ, R119.H0_H0 ;  /* 0x20000077ff757230 */ /* 0x000fe20000004100 */
        /* <DEDUP_REMOVED lines=9> */
[----:B------:R1:W-:Y:S01]  /*6370*/  STS.128 [R204+0x4010], R196 ;  /* 0x004010c4cc007388 */ /* 0x0003e20000000c00 */
[----:B------:R-:W-:Y:S01]  /*6380*/  FFMA R37, R81, R120, R37 ;  /* 0x0000007851257223 */ /* 0x000fe20000000025 */
[----:B------:R-:W-:Y:S01]  /*6390*/  F2FP.SATFINITE.E4M3.F32.PACK_AB_MERGE_C R200, R39, R34, RZ ;  /* 0x0000002227c8723e */ /* 0x000fe200048070ff */
[----:B------:R-:W-:Y:S02]  /*63a0*/  HADD2.F32 R122, -RZ, R121.H1_H1 ;  /* 0x30000079ff7a7230 */ /* 0x000fe40000004100 */
[C---:B------:R-:W-:Y:S01]  /*63b0*/  FMUL R38, R78.reuse, R42 ;  /* 0x0000002a4e267220 */ /* 0x040fe20000400000 */
[----:B------:R-:W-:Y:S01]  /*63c0*/  HADD2.F32 R121, -RZ, R123.H0_H0 ;  /* 0x2000007bff797230 */ /* 0x000fe20000004100 */
[----:B------:R-:W-:Y:S01]  /*63d0*/  F2FP.SATFINITE.E4M3.F32.PACK_AB_MERGE_C R200, R33, R32, R200 ;  /* 0x0000002021c8723e */ /* 0x000fe200048070c8 */
[----:B------:R-:W-:Y:S02]  /*63e0*/  HADD2.F32 R144, -RZ, R143.H1_H1 ;  /* 0x3000008fff907230 */ /* 0x000fe40000004100 */
[C---:B------:R-:W-:Y:S01]  /*63f0*/  FFMA R38, R81.reuse, R119, R38 ;  /* 0x0000007751267223 */ /* 0x040fe20000000026 */
[C---:B------:R-:W-:Y:S01]  /*6400*/  FMUL R43, R78.reuse, R43 ;  /* 0x0000002b4e2b7220 */ /* 0x040fe20000400000 */
[--C-:B------:R-:W-:Y:S02]  /*6410*/  HADD2.F32 R123, -RZ, R125.reuse.H0_H0 ;  /* 0x2000007dff7b7230 */ /* 0x100fe40000004100 */
[C---:B------:R-:W-:Y:S01]  /*6420*/  FMUL R42, R78.reuse, R46 ;  /* 0x0000002e4e2a7220 */ /* 0x040fe20000400000 */
[----:B------:R-:W-:Y:S02]  /*6430*/  HADD2.F32 R126, -RZ, R125.H1_H1 ;  /* 0x3000007dff7e7230 */ /* 0x000fe40000004100 */
[C---:B------:R-:W-:Y:S01]  /*6440*/  FFMA R43, R81.reuse, R122, R43 ;  /* 0x0000007a512b7223 */ /* 0x040fe2000000002b */
[----:B------:R-:W-:Y:S01]  /*6450*/  F2FP.F16.E4M3.UNPACK_B R145, R163.H1 ;  /* 0x000000a3ff91723e */ /* 0x000fe200030006ff */
[C---:B------:R-:W-:Y:S01]  /*6460*/  FFMA R40, R81.reuse, R121, R40 ;  /* 0x0000007951287223 */ /* 0x040fe20000000028 */
[----:B------:R-:W-:Y:S01]  /*6470*/  FFMA R41, R81, R124, R41 ;  /* 0x0000007c51297223 */ /* 0x000fe20000000029 */
[----:B------:R-:W-:Y:S01]  /*6480*/  ISETP.NE.AND P0, PT, R193, RZ, PT ;  /* 0x000000ffc100720c */ /* 0x000fe20003f05270 */
[----:B------:R-:W-:Y:S01]  /*6490*/  HADD2.F32 R125, -RZ, R127.H0_H0 ;  /* 0x2000007fff7d7230 */ /* 0x000fe20000004100 */
[----:B------:R-:W-:Y:S01]  /*64a0*/  F2FP.SATFINITE.E4M3.F32.PACK_AB_MERGE_C R201, R43, R38, RZ ;  /* 0x000000262bc9723e */ /* 0x000fe200048070ff */
[----:B------:R-:W-:Y:S01]  /*64b0*/  FFMA R42, R81, R123, R42 ;  /* 0x0000007b512a7223 */ /* 0x000fe2000000002a */
[C---:B------:R-:W-:Y:S01]  /*64c0*/  FMUL R47, R78.reuse, R47 ;  /* 0x0000002f4e2f7220 */ /* 0x040fe20000400000 */
[--C-:B------:R-:W-:Y:S01]  /*64d0*/  HADD2.F32 R127, -RZ, R129.reuse.H0_H0 ;  /* 0x20000081ff7f7230 */ /* 0x100fe20000004100 */
[----:B------:R-:W-:Y:S01]  /*64e0*/  F2FP.SATFINITE.E4M3.F32.PACK_AB_MERGE_C R201, R37, R36, R201 ;  /* 0x0000002425c9723e */ /* 0x000fe200048070c9 */
[----:B------:R-:W-:Y:S02]  /*64f0*/  HADD2.F32 R130, -RZ, R129.H1_H1 ;  /* 0x30000081ff827230 */ /* 0x000fe40000004100 */
[C---:B------:R-:W-:Y:S01]  /*6500*/  FFMA R47, R81.reuse, R126, R47 ;  /* 0x0000007e512f7223 */ /* 0x040fe2000000002f */
[C---:B------:R-:W-:Y:S01]  /*6510*/  FFMA R44, R81.reuse, R125, R44 ;  /* 0x0000007d512c7223 */ /* 0x040fe2000000002c */
[C---:B------:R-:W-:Y:S01]  /*6520*/  FFMA R45, R81.reuse, R128, R45 ;  /* 0x00000080512d7223 */ /* 0x040fe2000000002d */
[----:B------:R-:W-:Y:S02]  /*6530*/  HADD2.F32 R129, -RZ, R131.H0_H0 ;  /* 0x20000083ff817230 */ /* 0x000fe40000004100 */
[C---:B------:R-:W-:Y:S01]  /*6540*/  FMUL R46, R78.reuse, R50 ;  /* 0x000000324e2e7220 */ /* 0x040fe20000400000 */
[C---:B------:R-:W-:Y:S01]  /*6550*/  FMUL R51, R78.reuse, R51 ;  /* 0x000000334e337220 */ /* 0x040fe20000400000 */
[--C-:B------:R-:W-:Y:S02]  /*6560*/  HADD2.F32 R131, -RZ, R133.reuse.H0_H0 ;  /* 0x20000085ff837230 */ /* 0x100fe40000004100 */
[C---:B------:R-:W-:Y:S01]  /*6570*/  FMUL R50, R78.reuse, R54 ;  /* 0x000000364e327220 */ /* 0x040fe20000400000 */
[C---:B------:R-:W-:Y:S01]  /*6580*/  FFMA R46, R81.reuse, R127, R46 ;  /* 0x0000007f512e7223 */ /* 0x040fe2000000002e */
[----:B------:R-:W-:Y:S02]  /*6590*/  HADD2.F32 R134, -RZ, R133.H1_H1 ;  /* 0x30000085ff867230 */ /* 0x000fe40000004100 */
[C---:B------:R-:W-:Y:S01]  /*65a0*/  FFMA R51, R81.reuse, R130, R51 ;  /* 0x0000008251337223 */ /* 0x040fe20000000033 */
[----:B------:R-:W-:Y:S02]  /*65b0*/  HADD2.F32 R133, -RZ, R135.H0_H0 ;  /* 0x20000087ff857230 */ /* 0x000fe40000004100 */
[C---:B------:R-:W-:Y:S01]  /*65c0*/  FMUL R55, R78.reuse, R55 ;  /* 0x000000374e377220 */ /* 0x040fe20000400000 */
[C---:B------:R-:W-:Y:S01]  /*65d0*/  FFMA R48, R81.reuse, R129, R48 ;  /* 0x0000008151307223 */ /* 0x040fe20000000030 */
[C---:B------:R-:W-:Y:S01]  /*65e0*/  FFMA R49, R81.reuse, R132, R49 ;  /* 0x0000008451317223 */ /* 0x040fe20000000031 */
[--C-:B------:R-:W-:Y:S02]  /*65f0*/  HADD2.F32 R135, -RZ, R137.reuse.H0_H0 ;  /* 0x20000089ff877230 */ /* 0x100fe40000004100 */
[C---:B------:R-:W-:Y:S01]  /*6600*/  FFMA R50, R81.reuse, R131, R50 ;  /* 0x0000008351327223 */ /* 0x040fe20000000032 */
[----:B------:R-:W-:Y:S02]  /*6610*/  HADD2.F32 R138, -RZ, R137.H1_H1 ;  /* 0x30000089ff8a7230 */ /* 0x000fe40000004100 */
[C---:B------:R-:W-:Y:S01]  /*6620*/  FMUL R54, R78.reuse, R58 ;  /* 0x0000003a4e367220 */ /* 0x040fe20000400000 */
[----:B------:R-:W-:Y:S02]  /*6630*/  HADD2.F32 R137, -RZ, R139.H0_H0 ;  /* 0x2000008bff897230 */ /* 0x000fe40000004100 */
[C---:B------:R-:W-:Y:S01]  /*6640*/  FFMA R55, R81.reuse, R134, R55 ;  /* 0x0000008651377223 */ /* 0x040fe20000000037 */
        /* <DEDUP_REMOVED lines=16> */
[----:B------:R-:W-:Y:S01]  /*6750*/  FFMA R63, R81, R142, R63 ;  /* 0x0000008e513f7223 */ /* 0x000fe2000000003f */
[----:B------:R-:W-:Y:S01]  /*6760*/  FMUL R67, R78, R67 ;  /* 0x000000434e437220 */ /* 0x000fe20000400000 */
[----:B------:R-:W-:Y:S01]  /*6770*/  F2FP.SATFINITE.E4M3.F32.PACK_AB_MERGE_C R202, R47, R42, RZ ;  /* 0x0000002a2fca723e */ /* 0x000fe200048070ff */
[----:B------:R-:W-:Y:S01]  /*6780*/  FFMA R60, R81, R141, R60 ;  /* 0x0000008d513c7223 */ /* 0x000fe2000000003c */
[----:B------:R-:W-:Y:S01]  /*6790*/  F2FP.SATFINITE.E4M3.F32.PACK_AB_MERGE_C R203, R51, R46, RZ ;  /* 0x0000002e33cb723e */ /* 0x000fe200048070ff */
[C---:B------:R-:W-:Y:S01]  /*67a0*/  FFMA R61, R81.reuse, R144, R61 ;  /* 0x00000090513d7223 */ /* 0x040fe2000000003d */
[C---:B------:R-:W-:Y:S01]  /*67b0*/  FFMA R62, R81.reuse, R143, R62 ;  /* 0x0000008f513e7223 */ /* 0x040fe2000000003e */
[----:B------:R-:W-:Y:S01]  /*67c0*/  FFMA R67, R81, R146, R67 ;  /* 0x0000009251437223 */ /* 0x000fe20000000043 */
[----:B------:R-:W-:Y:S02]  /*67d0*/  F2FP.SATFINITE.E4M3.F32.PACK_AB_MERGE_C R202, R41, R40, R202 ;  /* 0x0000002829ca723e */ /* 0x000fe400048070ca */
[----:B------:R-:W-:Y:S02]  /*67e0*/  F2FP.SATFINITE.E4M3.F32.PACK_AB_MERGE_C R203, R45, R44, R203 ;  /* 0x0000002c2dcb723e */ /* 0x000fe400048070cb */
[----:B------:R-:W-:Y:S02]  /*67f0*/  F2FP.SATFINITE.E4M3.F32.PACK_AB_MERGE_C R212, R55, R50, RZ ;  /* 0x0000003237d4723e */ /* 0x000fe400048070ff */
[----:B------:R-:W-:Y:S01]  /*6800*/  F2FP.SATFINITE.E4M3.F32.PACK_AB_MERGE_C R213, R59, R54, RZ ;  /* 0x000000363bd5723e */ /* 0x000fe200048070ff */
[----:B------:R1:W-:Y:S01]  /*6810*/  STS.128 [R206+0x4020], R200 ;  /* 0x004020c8ce007388 */ /* 0x0003e20000000c00 */
[----:B------:R-:W-:Y:S02]  /*6820*/  F2FP.SATFINITE.E4M3.F32.PACK_AB_MERGE_C R214, R63, R58, RZ ;  /* 0x0000003a3fd6723e */ /* 0x000fe400048070ff */
[----:B------:R-:W-:Y:S02]  /*6830*/  F2FP.SATFINITE.E4M3.F32.PACK_AB_MERGE_C R215, R67, R62, RZ ;  /* 0x0000003e43d7723e */ /* 0x000fe400048070ff */
[----:B------:R-:W-:Y:S02]  /*6840*/  F2FP.SATFINITE.E4M3.F32.PACK_AB_MERGE_C R212, R49, R48, R212 ;  /* 0x0000003031d4723e */ /* 0x000fe400048070d4 */
[----:B------:R-:W-:Y:S02]  /*6850*/  F2FP.SATFINITE.E4M3.F32.PACK_AB_MERGE_C R213, R53, R52, R213 ;  /* 0x0000003435d5723e */ /* 0x000fe400048070d5 */
[----:B------:R-:W-:Y:S02]  /*6860*/  F2FP.SATFINITE.E4M3.F32.PACK_AB_MERGE_C R214, R57, R56, R214 ;  /* 0x0000003839d6723e */ /* 0x000fe400048070d6 */
[----:B------:R-:W-:Y:S02]  /*6870*/  F2FP.SATFINITE.E4M3.F32.PACK_AB_MERGE_C R215, R61, R60, R215 ;  /* 0x0000003c3dd7723e */ /* 0x000fe400048070d7 */
[----:B------:R-:W-:Y:S02]  /*6880*/  LEA R210, R181, UR49, 0x3 ;  /* 0x00000031b5d27c11 */ /* 0x000fe4000f8e18ff */
[----:B------:R-:W-:Y:S01]  /*6890*/  @P6 SHF.L.U32 R221, R180, 0x1f, RZ ;  /* 0x0000001fb4dd6819 */ /* 0x000fe200000006ff */
[----:B------:R1:W-:Y:S01]  /*68a0*/  STS.128 [R205+0x4010], R212 ;  /* 0x004010d4cd007388 */ /* 0x0003e20000000c00 */
[----:B------:R-:W-:Y:S01]  /*68b0*/  @!PT LDS RZ, [RZ] ;  /* 0x00000000fffff984 */ /* 0x000fe20000000800 */
[----:B------:R-:W-:Y:S01]  /*68c0*/  @!PT LDS RZ, [RZ] ;  /* 0x00000000fffff984 */ /* 0x000fe20000000800 */
[----:B------:R-:W-:Y:S01]  /*68d0*/  @!PT LDS RZ, [RZ] ;  /* 0x00000000fffff984 */ /* 0x000fe20000000800 */
[----:B------:R-:W-:Y:S01]  /*68e0*/  @!PT LDS RZ, [RZ] ;  /* 0x00000000fffff984 */ /* 0x000fe20000000800 */
[----:B------:R2:W-:Y:S07]  /*68f0*/  MEMBAR.ALL.CTA ;  /* 0x0000000000007992 */ /* 0x0005ee0000008000 */
[----:B--2---:R-:W2:Y:S02]  /*6900*/  FENCE.VIEW.ASYNC.S ;  /* 0x00000000000073c6 */ /* 0x004ea40000000000 */
[----:B--2---:R-:W-:Y:S06]  /*6910*/  BAR.SYNC.DEFER_BLOCKING 0x1, 0x80 ;  /* 0x0042000000007b1d */ /* 0x004fec0000010000 */
[----:B------:R-:W-:Y:S05]  /*6920*/  @P0 BRA `(.L_x_94) ;  /* 0x0000000000280947 */ /* 0x000fea0003800000 */
[----:B------:R-:W-:Y:S02]  /*6930*/  UIADD3 UR4, UPT, UPT, UR49, 0x4200, URZ ;  /* 0x0000420031047890 */ /* 0x000fe4000fffe0ff */
[----:B------:R-:W-:Y:S01]  /*6940*/  UIADD3 UR6, UP0, UPT, UR52, 0x680, URZ ;  /* 0x0000068034067890 */ /* 0x000fe2000ff1e0ff */
[----:B------:R-:W-:Y:S03]  /*6950*/  UMOV UR43, UR36 ;  /* 0x00000024002b7c82 */ /* 0x000fe60008000000 */
[----:B------:R-:W-:Y:S01]  /*6960*/  MOV R192, UR4 ;  /* 0x0000000400c07c02 */ /* 0x000fe20008000f00 */
[----:B------:R-:W-:Y:S03]  /*6970*/  UIADD3.X UR7, UPT, UPT, URZ, UR53, URZ, UP0, !UPT ;  /* 0x00000035ff077290 */ /* 0x000fe600087fe4ff */
[----:B------:R-:W-:Y:S11]  /*6980*/  R2UR UR40, R192 ;  /* 0x00000000c02872ca */ /* 0x000ff600000e0000 */
[----:B------:R-:W-:Y:S02]  /*6990*/  @!UPT UIADD3 URZ, UPT, UPT, URZ, URZ, URZ ;  /* 0x000000fffffff290 */ /* 0x000fe4000fffe0ff */
[----:B------:R2:W-:Y:S01]  /*69a0*/  UTMASTG.3D [UR40], [UR6] ;  /* 0x00000028060073b5 */ /* 0x0005e20008010000 */
[----:B------:R0:W-:Y:S01]  /*69b0*/  UTMACMDFLUSH ;  /* 0x00000000000079b7 */ /* 0x0001e20000000000 */
[----:B--2---:R-:W-:Y:S04]  /*69c0*/  DEPBAR.LE SB0, 0x1 ;  /* 0x000080400000791a */ /* 0x004fe80000000000 */
.L_x_94:
[----:B------:R-:W-:Y:S05]  /*69d0*/  BSYNC.RECONVERGENT B0 ;  /* 0x0000000000007941 */ /* 0x000fea0003800200 */
.L_x_93:
[----:B------:R-:W-:Y:S06]  /*69e0*/  BAR.SYNC.DEFER_BLOCKING 0x1, 0x80 ;  /* 0x0042000000007b1d */ /* 0x000fec0000010000 */
[----:B------:R-:W2:Y:S01]  /*69f0*/  @P6 SYNCS.PHASECHK.TRANS64.TRYWAIT P0, [R210+URZ+0x20], R221 ;  /* 0x000020ddd20065a7 */ /* 0x000ea200080011ff */
[----:B------:R-:W-:Y:S01]  /*6a00*/  BSSY B1, `(.L_x_95) ;  /* 0x0000023000017945 */ /* 0x000fe20003800000 */
[----:B--2---:R-:W-:Y:S03]  /*6a10*/  @P6 SEL R208, RZ, 0x1, !P0 ;  /* 0x00000001ffd06807 */ /* 0x004fe60004000000 */
[----:B------:R-:W-:Y:S05]  /*6a20*/  @!P6 BRA `(.L_x_96) ;  /* 0x000000000080e947 */ /* 0x000fea0003800000 */
[----:B------:R-:W-:Y:S01]  /*6a30*/  ISETP.NE.AND P1, PT, R209, RZ, PT ;  /* 0x000000ffd100720c */ /* 0x000fe20003f25270 */
[----:B------:R-:W-:Y:S01]  /*6a40*/  BSSY B0, `(.L_x_97) ;  /* 0x000000a000007945 */ /* 0x000fe20003800000 */
[----:B------:R-:W-:Y:S11]  /*6a50*/  ISETP.NE.AND P0, PT, R208, RZ, PT ;  /* 0x000000ffd000720c */ /* 0x000ff60003f05270 */
[----:B------:R-:W-:Y:S04]  /*6a60*/  @P1 IMAD R0, R181, 0x2000, R190 ;  /* 0x00002000b5001824 */ /* 0x000fe800078e02be */
[C---:B------:R-:W-:Y:S01]  /*6a70*/  @P1 IMAD.IADD R2, R0.reuse, 0x1, R211 ;  /* 0x0000000100021824 */ /* 0x040fe200078e02d3 */
[----:B------:R-:W-:Y:S03]  /*6a80*/  @P1 IADD3 R219, PT, PT, R0, R219, RZ ;  /* 0x000000db00db1210 */ /* 0x000fe60007ffe0ff */
[----:B------:R-:W-:Y:S01]  /*6a90*/  @P1 IMAD.IADD R217, R217, 0x1, R2 ;  /* 0x00000001d9d91824 */ /* 0x000fe200078e0202 */
[----:B------:R-:W-:Y:S06]  /*6aa0*/  @P0 BRA `(.L_x_98) ;  /* 0x00000000000c0947 */ /* 0x000fec0003800000 */
[----:B------:R-:W-:Y:S04]  /*6ab0*/  SHF.L.U32 R3, R180, 0x1f, RZ ;  /* 0x0000001fb4037819 */ /* 0x000fe800000006ff */
[----:B------:R-:W2:Y:S02]  /*6ac0*/  SYNCS.PHASECHK.TRANS64.TRYWAIT P0, [R210+URZ+0x20], R3 ;  /* 0x00002003d20075a7 */ /* 0x000ea400080011ff */
[----:B--2---:R-:W-:Y:S05]  /*6ad0*/  @!P0 BRA `(.L_x_99) ;  /* 0x0000001c00888947 */ /* 0x004fea0003800000 */
.L_x_98:
[----:B------:R-:W-:Y:S05]  /*6ae0*/  BSYNC B0 ;  /* 0x0000000000007941 */ /* 0x000fea0003800000 */
.L_x_97:
[----:B------:R-:W-:Y:S01]  /*6af0*/  ISETP.NE.AND P0, PT, R209, RZ, PT ;  /* 0x000000ffd100720c */ /* 0x000fe20003f05270 */
[----:B--2---:R-:W-:Y:S02]  /*6b00*/  VIADD R210, R210, 0x30 ;  /* 0x00000030d2d27836 */ /* 0x004fe40000000000 */
[----:B------:R-:W-:Y:S02]  /*6b10*/  IMAD.U32 R3, RZ, RZ, UR37 ;  /* 0x00000025ff037e24 */ /* 0x000fe4000f8e00ff */
[----:B------:R-:W-:Y:S03]  /*6b20*/  VIADD R181, R181, 0x1 ;  /* 0x00000001b5b57836 */ /* 0x000fe60000000000 */
[----:B------:R-:W-:Y:S05]  /*6b30*/  PRMT R3, R3, 0x654, R210 ;  /* 0x0000065403037816 */ /* 0x000fea00000000d2 */
[----:B------:R2:W3:Y:S04]  /*6b40*/  @P0 LDS.128 R148, [R0] ;  /* 0x0000000000940984 */ /* 0x0004e80000000c00 */
[----:B------:R2:W4:Y:S04]  /*6b50*/  @P0 LDS.128 R152, [R2+0x10] ;  /* 0x0000100002980984 */ /* 0x0005280000000c00 */
        /* <DEDUP_REMOVED lines=9> */
[----:B------:R-:W-:Y:S01]  /*6bf0*/  SEL R181, R181, RZ, P0 ;  /* 0x000000ffb5b57207 */ /* 0x000fe20000000000 */
[----:B-----5:R5:W-:Y:S02]  /*6c00*/  SYNCS.ARRIVE.TRANS64.RED.A1T0 RZ, [R3+URZ], RZ ;  /* 0x000000ff03ff79a7 */ /* 0x020be400081004ff */
[----:B-----5:R-:W-:Y:S04]  /*6c10*/  SEL R3, RZ, 0x1, P0 ;  /* 0x00000001ff037807 */ /* 0x020fe80000000000 */
[----:B--234-:R-:W-:Y:S02]  /*6c20*/  LOP3.LUT R180, R180, R3, RZ, 0x3c, !PT ;  /* 0x00000003b4b47212 */ /* 0x01cfe400078e3cff */
.L_x_96:
[----:B------:R-:W-:Y:S05]  /*6c30*/  BSYNC B1 ;  /* 0x0000000000017941 */ /* 0x000fea0003800000 */
.L_x_95:
[----:B------:R-:W-:Y:S05]  /*6c40*/  VIADD R0, R80, 0x40 ;  /* 0x0000004050007836 */ /* 0x000fea0000000000 */
[----:B------:R-:W-:Y:S04]  /*6c50*/  SHF.R.U32.HI R0, RZ, 0x15, R0 ;  /* 0x00000015ff007819 */ /* 0x000fe80000011600 */
[----:B------:R-:W-:Y:S11]  /*6c60*/  LOP3.LUT P0, RZ, R0, 0x3, R173, 0x48, !PT ;  /* 0x0000000300ff7812 */ /* 0x000ff600078048ad */
[----:B------:R-:W-:Y:S02]  /*6c70*/  @!UPT UIADD3 URZ, UPT, UPT, URZ, URZ, URZ ;  /* 0x000000fffffff290 */ /* 0x000fe4000fffe0ff */
[----:B------:R-:W-:Y:S05]  /*6c80*/  @!P0 BRA `(.L_x_100) ;  /* 0x0000000000408947 */ /* 0x000fea0003800000 */
[----:B------:R-:W2:Y:S01]  /*6c90*/  LDCU.64 UR8, c[0x4][0x70] ;  /* 0x01000e00ff0877ac */ /* 0x000ea20008000a00 */
[----:B------:R-:W-:Y:S01]  /*6ca0*/  MOV R3, 0x0 ;  /* 0x0000000000037802 */ /* 0x000fe20000000f00 */
[----:B------:R-:W-:Y:S02]  /*6cb0*/  HFMA2 R12, -RZ, RZ, 0, 5.9604644775390625e-08 ;  /* 0x00000001ff0c7431 */ /* 0x000fe400000001ff */
[----:B------:R-:W-:Y:S02]  /*6cc0*/  IMAD.MOV.U32 R8, RZ, RZ, 0x192 ;  /* 0x00000192ff087424 */ /* 0x000fe400078e00ff */
[----:B------:R-:W-:Y:S01]  /*6cd0*/  IMAD.MOV.U32 R13, RZ, RZ, RZ ;  /* 0x000000ffff0d7224 */ /* 0x000fe200078e00ff */
[----:B------:R-:W3:Y:S01]  /*6ce0*/  LDCU.64 UR6, c[0x4][0x78] ;  /* 0x01000f00ff0677ac */ /* 0x000ee20008000a00 */
[----:B------:R-:W4:Y:S01]  /*6cf0*/  LDC.64 R2, c[0x4][R3] ;  /* 0x0100000003027b82 */ /* 0x000f220000000a00 */
[----:B------:R-:W5:Y:S01]  /*6d00*/  LDCU.64 UR4, c[0x4][0x10] ;  /* 0x01000200ff0477ac */ /* 0x000f620008000a00 */
[----:B--2---:R-:W-:Y:S01]  /*6d10*/  MOV R5, UR9 ;  /* 0x0000000900057c02 */ /* 0x004fe20008000f00 */
[----:B------:R-:W-:Y:S01]  /*6d20*/  IMAD.U32 R4, RZ, RZ, UR8 ;  /* 0x00000008ff047e24 */ /* 0x000fe2000f8e00ff */
[----:B---3--:R-:W-:Y:S01]  /*6d30*/  MOV R7, UR7 ;  /* 0x0000000700077c02 */ /* 0x008fe20008000f00 */
[----:B------:R-:W-:Y:S01]  /*6d40*/  IMAD.U32 R6, RZ, RZ, UR6 ;  /* 0x00000006ff067e24 */ /* 0x000fe2000f8e00ff */
[----:B-----5:R-:W-:Y:S01]  /*6d50*/  MOV R11, UR5 ;  /* 0x00000005000b7c02 */ /* 0x020fe20008000f00 */
[----:B------:R-:W-:Y:S02]  /*6d60*/  IMAD.U32 R10, RZ, RZ, UR4 ;  /* 0x00000004ff0a7e24 */ /* 0x000fe4000f8e00ff */
[----:B------:R-:W-:Y:S07]  /*6d70*/  LEPC R20, `(.L_x_100) ;  /* 0x000000001014794e */ /* 0x000fee0000000000 */
[----:B-1--4-:R-:W-:Y:S05]  /*6d80*/  CALL.ABS.NOINC R2 ;  /* 0x0000000002007343 */ /* 0x012fea0003c00000 */
.L_x_100:
[----:B------:R-:W-:Y:S01]  /*6d90*/  ISETP.NE.AND P0, PT, R193, RZ, PT ;  /* 0x000000ffc100720c */ /* 0x000fe20003f05270 */
[----:B------:R-:W-:Y:S05]  /*6da0*/  WARPSYNC.ALL ;  /* 0x0000000000007948 */ /* 0x000fea0003800000 */
[----:B------:R-:W-:Y:S01]  /*6db0*/  R2UR UR4, R80 ;  /* 0x00000000500472ca */ /* 0x000fe200000e0000 */
[----:B------:R-:W-:Y:S01]  /*6dc0*/  BSSY.RECONVERGENT B0, `(.L_x_101) ;  /* 0x000011d000007945 */ /* 0x000fe20003800200 */
[----:B------:R-:W-:Y:S02]  /*6dd0*/  F2FP.F16.E4M3.UNPACK_B R11, R149 ;  /* 0x00000095ff0b723e */ /* 0x000fe400020006ff */
[----:B------:R-:W-:Y:S02]  /*6de0*/  F2FP.F16.E4M3.UNPACK_B R10, R150 ;  /* 0x00000096ff0a723e */ /* 0x000fe400020006ff */
[----:B------:R-:W-:Y:S01]  /*6df0*/  F2FP.F16.E4M3.UNPACK_B R9, R151 ;  /* 0x00000097ff09723e */ /* 0x000fe200020006ff */
[--C-:B------:R-:W-:Y:S01]  /*6e00*/  HADD2.F32 R83, -RZ, R11.reuse.H0_H0 ;  /* 0x2000000bff537230 */ /* 0x100fe20000004100 */
[----:B------:R-:W-:Y:S01]  /*6e10*/  F2FP.F16.E4M3.UNPACK_B R8, R152 ;  /* 0x00000098ff08723e */ /* 0x000fe200020006ff */
[----:B------:R-:W-:Y:S01]  /*6e20*/  HADD2.F32 R84, -RZ, R11.H1_H1 ;  /* 0x3000000bff547230 */ /* 0x000fe20000004100 */
[----:B------:R-:W-:Y:S01]  /*6e30*/  F2FP.F16.E4M3.UNPACK_B R7, R153 ;  /* 0x00000099ff07723e */ /* 0x000fe200020006ff */
[--C-:B------:R-:W-:Y:S01]  /*6e40*/  HADD2.F32 R87, -RZ, R10.reuse.H0_H0 ;  /* 0x2000000aff577230 */ /* 0x100fe20000004100 */
[----:B------:R-:W-:Y:S01]  /*6e50*/  F2FP.F16.E4M3.UNPACK_B R6, R154 ;  /* 0x0000009aff06723e */ /* 0x000fe200020006ff */
[----:B------:R-:W-:Y:S01]  /*6e60*/  HADD2.F32 R88, -RZ, R10.H1_H1 ;  /* 0x3000000aff587230 */ /* 0x000fe20000004100 */
[----:B------:R-:W-:Y:S01]  /*6e70*/  F2FP.F16.E4M3.UNPACK_B R5, R155 ;  /* 0x0000009bff05723e */ /* 0x000fe200020006ff */
[--C-:B------:R-:W-:Y:S01]  /*6e80*/  HADD2.F32 R91, -RZ, R9.reuse.H0_H0 ;  /* 0x20000009ff5b7230 */ /* 0x100fe20000004100 */
[----:B-1----:R-:W-:Y:S01]  /*6e90*/  F2FP.F16.E4M3.UNPACK_B R4, R156 ;  /* 0x0000009cff04723e */ /* 0x002fe200020006ff */
[----:B------:R-:W-:Y:S01]  /*6ea0*/  HADD2.F32 R92, -RZ, R9.H1_H1 ;  /* 0x30000009ff5c7230 */ /* 0x000fe20000004100 */
[-C--:B------:R-:W-:Y:S01]  /*6eb0*/  F2FP.F16.E4M3.UNPACK_B R2, R148.reuse ;  /* 0x00000094ff02723e */ /* 0x080fe200020006ff */
[--C-:B------:R-:W-:Y:S01]  /*6ec0*/  HADD2.F32 R95, -RZ, R8.reuse.H0_H0 ;  /* 0x20000008ff5f7230 */ /* 0x100fe20000004100 */
[----:B------:R-:W-:Y:S01]  /*6ed0*/  F2FP.F16.E4M3.UNPACK_B R148, R148.H1 ;  /* 0x00000094ff94723e */ /* 0x000fe200030006ff */
[----:B------:R-:W-:Y:S01]  /*6ee0*/  HADD2.F32 R97, -RZ, R8.H1_H1 ;  /* 0x30000008ff617230 */ /* 0x000fe20000004100 */
[----:B------:R-:W-:Y:S01]  /*6ef0*/  F2FP.F16.E4M3.UNPACK_B R149, R149.H1 ;  /* 0x00000095ff95723e */ /* 0x000fe200030006ff */
[--C-:B------:R-:W-:Y:S01]  /*6f00*/  HADD2.F32 R98, -RZ, R7.reuse.H0_H0 ;  /* 0x20000007ff627230 */ /* 0x100fe20000004100 */
[----:B------:R-:W-:Y:S01]  /*6f10*/  F2FP.F16.E4M3.UNPACK_B R150, R150.H1 ;  /* 0x00000096ff96723e */ /* 0x000fe200030006ff */
[----:B------:R-:W-:Y:S01]  /*6f20*/  HADD2.F32 R101, -RZ, R7.H1_H1 ;  /* 0x30000007ff657230 */ /* 0x000fe20000004100 */
[----:B------:R-:W-:Y:S01]  /*6f30*/  F2FP.F16.E4M3.UNPACK_B R151, R151.H1 ;  /* 0x00000097ff97723e */ /* 0x000fe200030006ff */
[--C-:B------:R-:W-:Y:S01]  /*6f40*/  HADD2.F32 R102, -RZ, R6.reuse.H0_H0 ;  /* 0x20000006ff667230 */ /* 0x100fe20000004100 */
[----:B------:R-:W-:Y:S01]  /*6f50*/  F2FP.F16.E4M3.UNPACK_B R138, R163 ;  /* 0x000000a3ff8a723e */ /* 0x000fe200020006ff */
[----:B------:R-:W-:Y:S01]  /*6f60*/  HADD2.F32 R105, -RZ, R6.H1_H1 ;  /* 0x30000006ff697230 */ /* 0x000fe20000004100 */
[----:B------:R-:W-:Y:S01]  /*6f70*/  R2UR UR5, R207 ;  /* 0x00000000cf0572ca */ /* 0x000fe200000e0000 */
        /* <DEDUP_REMOVED lines=8> */
[----:B------:R-:W1:Y:S01]  /*7000*/  LDTM.x64 R4, tmem[UR4+0x40] ;  /* 0x00004004000479ee */ /* 0x000e620008340000 */
[--C-:B------:R-:W-:Y:S01]  /*7010*/  HADD2.F32 R0, -RZ, R2.reuse.H0_H0 ;  /* 0x20000002ff007230 */ /* 0x100fe20000004100 */
[----:B------:R-:W-:Y:S01]  /*7020*/  NOP ;  /* 0x0000000000007918 */ /* 0x000fe20000000000 */
[----:B------:R-:W-:Y:S01]  /*7030*/  HADD2.F32 R2, -RZ, R2.H1_H1 ;  /* 0x30000002ff027230 */ /* 0x000fe20000004100 */
[----:B------:R-:W-:Y:S01]  /*7040*/  UIADD3 UR5, UPT, UPT, UR5, 0x90, URZ ;  /* 0x0000009005057890 */ /* 0x000fe2000fffe0ff */
[--C-:B------:R-:W-:Y:S01]  /*7050*/  HADD2.F32 R86, -RZ, R149.reuse.H1_H1 ;  /* 0x30000095ff567230 */ /* 0x100fe20000004100 */
[----:B------:R-:W-:Y:S01]  /*7060*/  F2FP.F16.E4M3.UNPACK_B R132, R161 ;  /* 0x000000a1ff84723e */ /* 0x000fe200020006ff */
[--C-:B------:R-:W-:Y:S01]  /*7070*/  HADD2.F32 R114, -RZ, R116.reuse.H0_H0 ;  /* 0x20000074ff727230 */ /* 0x100fe20000004100 */
[----:B------:R-:W-:Y:S01]  /*7080*/  UPRMT UR5, UR37, 0x654, UR5 ;  /* 0x0000065425057896 */ /* 0x000fe20008000005 */
[----:B------:R-:W-:Y:S01]  /*7090*/  HADD2.F32 R117, -RZ, R116.H1_H1 ;  /* 0x30000074ff757230 */ /* 0x000fe20000004100 */
[----:B------:R-:W-:Y:S01]  /*70a0*/  F2FP.F16.E4M3.UNPACK_B R136, R162 ;  /* 0x000000a2ff88723e */ /* 0x000fe200020006ff */
[--C-:B------:R-:W-:Y:S01]  /*70b0*/  HADD2.F32 R118, -RZ, R120.reuse.H0_H0 ;  /* 0x20000078ff767230 */ /* 0x100fe20000004100 */
[----:B------:R-:W-:Y:S01]  /*70c0*/  F2FP.F16.E4M3.UNPACK_B R152, R152.H1 ;  /* 0x00000098ff98723e */ /* 0x000fe200030006ff */
[----:B------:R-:W-:Y:S01]  /*70d0*/  HADD2.F32 R121, -RZ, R120.H1_H1 ;  /* 0x30000078ff797230 */ /* 0x000fe20000004100 */
[----:B------:R-:W-:Y:S01]  /*70e0*/  F2FP.F16.E4M3.UNPACK_B R153, R153.H1 ;  /* 0x00000099ff99723e */ /* 0x000fe200030006ff */
[--C-:B------:R-:W-:Y:S01]  /*70f0*/  HADD2.F32 R122, -RZ, R124.reuse.H0_H0 ;  /* 0x2000007cff7a7230 */ /* 0x100fe20000004100 */
[----:B------:R-:W-:Y:S01]  /*7100*/  F2FP.F16.E4M3.UNPACK_B R154, R154.H1 ;  /* 0x0000009aff9a723e */ /* 0x000fe200030006ff */
[----:B-1----:R-:W-:Y:S01]  /*7110*/  SYNCS.ARRIVE.TRANS64.RED.A1T0 RZ, [UR5], RZ ;  /* 0x000000ffffff79a7 */ /* 0x002fe20008100405 */
[----:B------:R-:W-:Y:S01]  /*7120*/  HADD2.F32 R125, -RZ, R124.H1_H1 ;  /* 0x3000007cff7d7230 */ /* 0x000fe20000004100 */
[----:B------:R-:W-:Y:S01]  /*7130*/  F2FP.F16.E4M3.UNPACK_B R155, R155.H1 ;  /* 0x0000009bff9b723e */ /* 0x000fe200030006ff */
[--C-:B------:R-:W-:Y:S01]  /*7140*/  HADD2.F32 R126, -RZ, R128.reuse.H0_H0 ;  /* 0x20000080ff7e7230 */ /* 0x100fe20000004100 */
[----:B------:R-:W-:Y:S01]  /*7150*/  F2FP.F16.E4M3.UNPACK_B R156, R156.H1 ;  /* 0x0000009cff9c723e */ /* 0x000fe200030006ff */
[----:B------:R-:W-:Y:S01]  /*7160*/  HADD2.F32 R129, -RZ, R128.H1_H1 ;  /* 0x30000080ff817230 */ /* 0x000fe20000004100 */
[----:B------:R-:W-:Y:S01]  /*7170*/  F2FP.F16.E4M3.UNPACK_B R157, R157.H1 ;  /* 0x0000009dff9d723e */ /* 0x000fe200030006ff */
[C---:B------:R-:W-:Y:S01]  /*7180*/  FMUL R4, R78.reuse, R4 ;  /* 0x000000044e047220 */ /* 0x040fe20000400000 */
[C---:B------:R-:W-:Y:S01]  /*7190*/  FMUL R5, R78.reuse, R5 ;  /* 0x000000054e057220 */ /* 0x040fe20000400000 */
[----:B------:R-:W-:Y:S02]  /*71a0*/  HADD2.F32 R3, -RZ, R148.H0_H0 ;  /* 0x20000094ff037230 */ /* 0x000fe40000004100 */
        /* <DEDUP_REMOVED lines=9> */
[C---:B------:R-:W-:Y:S01]  /*7240*/  FMUL R2, R78.reuse, R21 ;  /* 0x000000154e027220 */ /* 0x040fe20000400000 */
[C---:B------:R-:W-:Y:S01]  /*7250*/  FMUL R21, R78.reuse, R28 ;  /* 0x0000001c4e157220 */ /* 0x040fe20000400000 */
[----:B------:R-:W-:Y:S02]  /*7260*/  HADD2.F32 R130, -RZ, R132.H0_H0 ;  /* 0x20000084ff827230 */ /* 0x000fe40000004100 */
[C---:B------:R-:W-:Y:S01]  /*7270*/  FMUL R6, R78.reuse, R6 ;  /* 0x000000064e067220 */ /* 0x040fe20000400000 */
[----:B------:R-:W-:Y:S02]  /*7280*/  HADD2.F32 R82, -RZ, R148.H1_H1 ;  /* 0x30000094ff527230 */ /* 0x000fe40000004100 */
[C---:B------:R-:W-:Y:S01]  /*7290*/  FMUL R7, R78.reuse, R7 ;  /* 0x000000074e077220 */ /* 0x040fe20000400000 */
[----:B------:R-:W-:Y:S02]  /*72a0*/  HADD2.F32 R85, -RZ, R149.H0_H0 ;  /* 0x20000095ff557230 */ /* 0x000fe40000004100 */
[C---:B------:R-:W-:Y:S01]  /*72b0*/  FFMA R6, R81.reuse, R3, R6 ;  /* 0x0000000351067223 */ /* 0x040fe20000000006 */
[----:B------:R-:W-:Y:S02]  /*72c0*/  HADD2.F32 R133, -RZ, R132.H1_H1 ;  /* 0x30000084ff857230 */ /* 0x000fe40000004100 */
[C---:B------:R-:W-:Y:S01]  /*72d0*/  FFMA R7, R81.reuse, R82, R7 ;  /* 0x0000005251077223 */ /* 0x040fe20000000007 */
[C---:B------:R-:W-:Y:S01]  /*72e0*/  FFMA R8, R81.reuse, R83, R8 ;  /* 0x0000005351087223 */ /* 0x040fe20000000008 */
[C---:B------:R-:W-:Y:S01]  /*72f0*/  FFMA R9, R81.reuse, R84, R9 ;  /* 0x0000005451097223 */ /* 0x040fe20000000009 */
[--C-:B------:R-:W-:Y:S02]  /*7300*/  HADD2.F32 R82, -RZ, R138.reuse.H0_H0 ;  /* 0x2000008aff527230 */ /* 0x100fe40000004100 */
[C---:B------:R-:W-:Y:S01]  /*7310*/  FMUL R10, R78.reuse, R10 ;  /* 0x0000000a4e0a7220 */ /* 0x040fe20000400000 */
[----:B------:R-:W-:Y:S02]  /*7320*/  HADD2.F32 R83, -RZ, R138.H1_H1 ;  /* 0x3000008aff537230 */ /* 0x000fe40000004100 */
[C---:B------:R-:W-:Y:S01]  /*7330*/  FMUL R11, R78.reuse, R11 ;  /* 0x0000000b4e0b7220 */ /* 0x040fe20000400000 */
[----:B------:R-:W-:Y:S02]  /*7340*/  HADD2.F32 R89, -RZ, R150.H0_H0 ;  /* 0x20000096ff597230 */ /* 0x000fe40000004100 */
[C---:B------:R-:W-:Y:S01]  /*7350*/  FFMA R10, R81.reuse, R85, R10 ;  /* 0x00000055510a7223 */ /* 0x040fe2000000000a */
[--C-:B------:R-:W-:Y:S02]  /*7360*/  HADD2.F32 R134, -RZ, R136.reuse.H0_H0 ;  /* 0x20000088ff867230 */ /* 0x100fe40000004100 */
[C---:B------:R-:W-:Y:S01]  /*7370*/  FFMA R11, R81.reuse, R86, R11 ;  /* 0x00000056510b7223 */ /* 0x040fe2000000000b */
[C---:B------:R-:W-:Y:S01]  /*7380*/  FFMA R12, R81.reuse, R87, R12 ;  /* 0x00000057510c7223 */ /* 0x040fe2000000000c */
[----:B------:R-:W-:Y:S01]  /*7390*/  FFMA R13, R81, R88, R13 ;  /* 0x00000058510d7223 */ /* 0x000fe2000000000d */
[----:B------:R-:W-:Y:S01]  /*73a0*/  F2FP.SATFINITE.E4M3.F32.PACK_AB_MERGE_C R86, R7, R6, RZ ;  /* 0x000000060756723e */ /* 0x000fe200048070ff */
[C---:B------:R-:W-:Y:S01]  /*73b0*/  FMUL R7, R78.reuse, R24 ;  /* 0x000000184e077220 */ /* 0x040fe20000400000 */
[----:B------:R-:W-:Y:S01]  /*73c0*/  F2FP.SATFINITE.E4M3.F32.PACK_AB_MERGE_C R138, R11, R10, RZ ;  /* 0x0000000a0b8a723e */ /* 0x000fe200048070ff */
[C---:B------:R-:W-:Y:S01]  /*73d0*/  FMUL R10, R78.reuse, R25 ;  /* 0x000000194e0a7220 */ /* 0x040fe20000400000 */
[C---:B------:R-:W-:Y:S01]  /*73e0*/  FMUL R25, R78.reuse, R32 ;  /* 0x000000204e197220 */ /* 0x040fe20000400000 */
[----:B------:R-:W-:Y:S02]  /*73f0*/  HADD2.F32 R137, -RZ, R136.H1_H1 ;  /* 0x30000088ff897230 */ /* 0x000fe40000004100 */
[C---:B------:R-:W-:Y:S01]  /*7400*/  FMUL R14, R78.reuse, R14 ;  /* 0x0000000e4e0e7220 */ /* 0x040fe20000400000 */
[----:B------:R-:W-:Y:S02]  /*7410*/  HADD2.F32 R90, -RZ, R150.H1_H1 ;  /* 0x30000096ff5a7230 */ /* 0x000fe40000004100 */
[C---:B------:R-:W-:Y:S01]  /*7420*/  FMUL R15, R78.reuse, R15 ;  /* 0x0000000f4e0f7220 */ /* 0x040fe20000400000 */
[--C-:B------:R-:W-:Y:S02]  /*7430*/  HADD2.F32 R93, -RZ, R151.reuse.H0_H0 ;  /* 0x20000097ff5d7230 */ /* 0x100fe40000004100 */
[C---:B------:R-:W-:Y:S01]  /*7440*/  FFMA R14, R81.reuse, R89, R14 ;  /* 0x00000059510e7223 */ /* 0x040fe2000000000e */
[----:B------:R-:W-:Y:S02]  /*7450*/  HADD2.F32 R94, -RZ, R151.H1_H1 ;  /* 0x30000097ff5e7230 */ /* 0x000fe40000004100 */
[C---:B------:R-:W-:Y:S01]  /*7460*/  FFMA R15, R81.reuse, R90, R15 ;  /* 0x0000005a510f7223 */ /* 0x040fe2000000000f */
[C---:B------:R-:W-:Y:S01]  /*7470*/  FFMA R16, R81.reuse, R91, R16 ;  /* 0x0000005b51107223 */ /* 0x040fe20000000010 */
[----:B------:R-:W-:Y:S01]  /*7480*/  FFMA R17, R81, R92, R17 ;  /* 0x0000005c51117223 */ /* 0x000fe20000000011 */
[C---:B------:R-:W-:Y:S01]  /*7490*/  FMUL R18, R78.reuse, R18 ;  /* 0x000000124e127220 */ /* 0x040fe20000400000 */
[C---:B------:R-:W-:Y:S01]  /*74a0*/  FMUL R19, R78.reuse, R19 ;  /* 0x000000134e137220 */ /* 0x040fe20000400000 */
[--C-:B------:R-:W-:Y:S01]  /*74b0*/  HADD2.F32 R96, -RZ, R152.reuse.H0_H0 ;  /* 0x20000098ff607230 */ /* 0x100fe20000004100 */
[----:B------:R-:W-:Y:S01]  /*74c0*/  F2FP.SATFINITE.E4M3.F32.PACK_AB_MERGE_C R14, R15, R14, RZ ;  /* 0x0000000e0f0e723e */ /* 0x000fe200048070ff */
[C---:B------:R-:W-:Y:S01]  /*74d0*/  FFMA R18, R81.reuse, R93, R18 ;  /* 0x0000005d51127223 */ /* 0x040fe20000000012 */
[C---:B------:R-:W-:Y:S01]  /*74e0*/  FFMA R19, R81.reuse, R94, R19 ;  /* 0x0000005e51137223 */ /* 0x040fe20000000013 */
[C---:B------:R-:W-:Y:S01]  /*74f0*/  FFMA R0, R81.reuse, R95, R0 ;  /* 0x0000005f51007223 */ /* 0x040fe20000000000 */
[----:B------:R-:W-:Y:S01]  /*7500*/  FFMA R2, R81, R97, R2 ;  /* 0x0000006151027223 */ /* 0x000fe20000000002 */
[----:B------:R-:W-:Y:S02]  /*7510*/  HADD2.F32 R99, -RZ, R152.H1_H1 ;  /* 0x30000098ff637230 */ /* 0x000fe40000004100 */
[C---:B------:R-:W-:Y:S01]  /*7520*/  FMUL R3, R78.reuse, R22 ;  /* 0x000000164e037220 */ /* 0x040fe20000400000 */
[----:B------:R-:W-:Y:S01]  /*7530*/  F2FP.SATFINITE.E4M3.F32.PACK_AB_MERGE_C R18, R19, R18, RZ ;  /* 0x000000121312723e */ /* 0x000fe200048070ff */
[C---:B------:R-:W-:Y:S01]  /*7540*/  FMUL R22, R78.reuse, R29 ;  /* 0x0000001d4e167220 */ /* 0x040fe20000400000 */
[C---:B------:R-:W-:Y:S01]  /*7550*/  FMUL R29, R78.reuse, R36 ;  /* 0x000000244e1d7220 */ /* 0x040fe20000400000 */
[C---:B------:R-:W-:Y:S01]  /*7560*/  FFMA R3, R81.reuse, R96, R3 ;  /* 0x0000006051037223 */ /* 0x040fe20000000003 */
[C---:B------:R-:W-:Y:S01]  /*7570*/  FMUL R6, R78.reuse, R23 ;  /* 0x000000174e067220 */ /* 0x040fe20000400000 */
[--C-:B------:R-:W-:Y:S02]  /*7580*/  HADD2.F32 R100, -RZ, R153.reuse.H0_H0 ;  /* 0x20000099ff647230 */ /* 0x100fe40000004100 */
[C---:B------:R-:W-:Y:S01]  /*7590*/  FMUL R11, R78.reuse, R26 ;  /* 0x0000001a4e0b7220 */ /* 0x040fe20000400000 */
[----:B------:R-:W-:Y:S02]  /*75a0*/  HADD2.F32 R103, -RZ, R153.H1_H1 ;  /* 0x30000099ff677230 */ /* 0x000fe40000004100 */
[C---:B------:R-:W-:Y:S01]  /*75b0*/  FFMA R6, R81.reuse, R99, R6 ;  /* 0x0000006351067223 */ /* 0x040fe20000000006 */
[C---:B------:R-:W-:Y:S01]  /*75c0*/  FFMA R7, R81.reuse, R98, R7 ;  /* 0x0000006251077223 */ /* 0x040fe20000000007 */
[C---:B------:R-:W-:Y:S01]  /*75d0*/  FFMA R10, R81.reuse, R101, R10 ;  /* 0x00000065510a7223 */ /* 0x040fe2000000000a */
[C---:B------:R-:W-:Y:S01]  /*75e0*/  FFMA R11, R81.reuse, R100, R11 ;  /* 0x00000064510b7223 */ /* 0x040fe2000000000b */
[----:B------:R-:W-:Y:S01]  /*75f0*/  FMUL R26, R78, R33 ;  /* 0x000000214e1a7220 */ /* 0x000fe20000400000 */
[----:B------:R-:W-:Y:S01]  /*7600*/  F2FP.SATFINITE.E4M3.F32.PACK_AB_MERGE_C R3, R6, R3, RZ ;  /* 0x000000030603723e */ /* 0x000fe200048070ff */
[C---:B------:R-:W-:Y:S01]  /*7610*/  FMUL R33, R78.reuse, R40 ;  /* 0x000000284e217220 */ /* 0x040fe20000400000 */
        /* <DEDUP_REMOVED lines=8> */
[C---:B------:R-:W-:Y:S01]  /*76a0*/  FMUL R30, R78.reuse, R37 ;  /* 0x000000254e1e7220 */ /* 0x040fe20000400000 */
[C---:B------:R-:W-:Y:S01]  /*76b0*/  FMUL R37, R78.reuse, R44 ;  /* 0x0000002c4e257220 */ /* 0x040fe20000400000 */
[C---:B------:R-:W-:Y:S01]  /*76c0*/  FMUL R24, R78.reuse, R31 ;  /* 0x0000001f4e187220 */ /* 0x040fe20000400000 */
[----:B------:R-:W-:Y:S01]  /*76d0*/  F2FP.F16.E4M3.UNPACK_B R158, R158.H1 ;  /* 0x0000009eff9e723e */ /* 0x000fe200030006ff */
[--C-:B------:R-:W-:Y:S02]  /*76e0*/  HADD2.F32 R108, -RZ, R155.reuse.H0_H0 ;  /* 0x2000009bff6c7230 */ /* 0x100fe40000004100 */
[----:B------:R-:W-:Y:S01]  /*76f0*/  FMUL R27, R78, R34 ;  /* 0x000000224e1b7220 */ /* 0x000fe20000400000 */
[----:B------:R-:W-:Y:S02]  /*7700*/  HADD2.F32 R111, -RZ, R155.H1_H1 ;  /* 0x3000009bff6f7230 */ /* 0x000fe40000004100 */
[C---:B------:R-:W-:Y:S01]  /*7710*/  FFMA R24, R81.reuse, R107, R24 ;  /* 0x0000006b51187223 */ /* 0x040fe20000000018 */
[----:B------:R-:W-:Y:S01]  /*7720*/  F2FP.F16.E4M3.UNPACK_B R159, R159.H1 ;  /* 0x0000009fff9f723e */ /* 0x000fe200030006ff */
[C---:B------:R-:W-:Y:S01]  /*7730*/  FFMA R25, R81.reuse, R106, R25 ;  /* 0x0000006a51197223 */ /* 0x040fe20000000019 */
[C---:B------:R-:W-:Y:S01]  /*7740*/  FFMA R26, R81.reuse, R109, R26 ;  /* 0x0000006d511a7223 */ /* 0x040fe2000000001a */
[----:B------:R-:W-:Y:S01]  /*7750*/  F2FP.F16.E4M3.UNPACK_B R160, R160.H1 ;  /* 0x000000a0ffa0723e */ /* 0x000fe200030006ff */
[C---:B------:R-:W-:Y:S01]  /*7760*/  FFMA R27, R81.reuse, R108, R27 ;  /* 0x0000006c511b7223 */ /* 0x040fe2000000001b */
[----:B------:R-:W-:Y:S01]  /*7770*/  F2FP.SATFINITE.E4M3.F32.PACK_AB_MERGE_C R6, R24, R23, RZ ;  /* 0x000000171806723e */ /* 0x000fe200048070ff */
[C---:B------:R-:W-:Y:S01]  /*7780*/  FMUL R34, R78.reuse, R41 ;  /* 0x000000294e227220 */ /* 0x040fe20000400000 */
[C---:B------:R-:W-:Y:S01]  /*7790*/  FMUL R41, R78.reuse, R48 ;  /* 0x000000304e297220 */ /* 0x040fe20000400000 */
[----:B------:R-:W-:Y:S01]  /*77a0*/  FMUL R28, R78, R35 ;  /* 0x000000234e1c7220 */ /* 0x000fe20000400000 */
[----:B------:R-:W-:Y:S01]  /*77b0*/  F2FP.F16.E4M3.UNPACK_B R161, R161.H1 ;  /* 0x000000a1ffa1723e */ /* 0x000fe200030006ff */
[--C-:B------:R-:W-:Y:S01]  /*77c0*/  HADD2.F32 R112, -RZ, R156.reuse.H0_H0 ;  /* 0x2000009cff707230 */ /* 0x100fe20000004100 */
[----:B------:R-:W-:Y:S01]  /*77d0*/  F2FP.SATFINITE.E4M3.F32.PACK_AB_MERGE_C R6, R22, R21, R6 ;  /* 0x000000151606723e */ /* 0x000fe20004807006 */
[C---:B------:R-:W-:Y:S01]  /*77e0*/  FFMA R28, R81.reuse, R111, R28 ;  /* 0x0000006f511c7223 */ /* 0x040fe2000000001c */
[C---:B------:R-:W-:Y:S01]  /*77f0*/  FFMA R29, R81.reuse, R110, R29 ;  /* 0x0000006e511d7223 */ /* 0x040fe2000000001d */
[C---:B------:R-:W-:Y:S01]  /*7800*/  FFMA R30, R81.reuse, R113, R30 ;  /* 0x00000071511e7223 */ /* 0x040fe2000000001e */
[----:B------:R-:W-:Y:S02]  /*7810*/  HADD2.F32 R115, -RZ, R156.H1_H1 ;  /* 0x3000009cff737230 */ /* 0x000fe40000004100 */
[C---:B------:R-:W-:Y:S01]  /*7820*/  FMUL R31, R78.reuse, R38 ;  /* 0x000000264e1f7220 */ /* 0x040fe20000400000 */
[----:B------:R-:W-:Y:S01]  /*7830*/  F2FP.F16.E4M3.UNPACK_B R162, R162.H1 ;  /* 0x000000a2ffa2723e */ /* 0x000fe200030006ff */
[C---:B------:R-:W-:Y:S01]  /*7840*/  FMUL R38, R78.reuse, R45 ;  /* 0x0000002d4e267220 */ /* 0x040fe20000400000 */
[C---:B------:R-:W-:Y:S01]  /*7850*/  FMUL R45, R78.reuse, R52 ;  /* 0x000000344e2d7220 */ /* 0x040fe20000400000 */
[----:B------:R-:W-:Y:S01]  /*7860*/  F2FP.F16.E4M3.UNPACK_B R163, R163.H1 ;  /* 0x000000a3ffa3723e */ /* 0x000fe200030006ff */
[----:B------:R-:W-:Y:S01]  /*7870*/  FFMA R31, R81, R112, R31 ;  /* 0x00000070511f7223 */ /* 0x000fe2000000001f */
[----:B------:R-:W-:Y:S01]  /*7880*/  FMUL R52, R78, R59 ;  /* 0x0000003b4e347220 */ /* 0x000fe20000400000 */
[----:B------:R-:W-:Y:S01]  /*7890*/  IADD3 R76, PT, PT, R76, 0x1, RZ ;  /* 0x000000014c4c7810 */ /* 0x000fe20007ffe0ff */
[C---:B------:R-:W-:Y:S01]  /*78a0*/  FMUL R59, R78.reuse, R66 ;  /* 0x000000424e3b7220 */ /* 0x040fe20000400000 */
[----:B------:R-:W-:Y:S01]  /*78b0*/  F2FP.SATFINITE.E4M3.F32.PACK_AB_MERGE_C R66, R13, R12, R14 ;  /* 0x0000000c0d42723e */ /* 0x000fe2000480700e */
[C---:B------:R-:W-:Y:S01]  /*78c0*/  FMUL R32, R78.reuse, R39 ;  /* 0x000000274e207220 */ /* 0x040fe20000400000 */
[--C-:B------:R-:W-:Y:S02]  /*78d0*/  HADD2.F32 R116, -RZ, R157.reuse.H0_H0 ;  /* 0x2000009dff747230 */ /* 0x100fe40000004100 */
[C---:B------:R-:W-:Y:S01]  /*78e0*/  FMUL R35, R78.reuse, R42 ;  /* 0x0000002a4e237220 */ /* 0x040fe20000400000 */
[----:B------:R-:W-:Y:S02]  /*78f0*/  HADD2.F32 R119, -RZ, R157.H1_H1 ;  /* 0x3000009dff777230 */ /* 0x000fe40000004100 */
[C---:B------:R-:W-:Y:S01]  /*7900*/  FFMA R32, R81.reuse, R115, R32 ;  /* 0x0000007351207223 */ /* 0x040fe20000000020 */
[----:B------:R-:W-:Y:S01]  /*7910*/  FMUL R36, R78, R43 ;  /* 0x0000002b4e247220 */ /* 0x000fe20000400000 */
[C---:B------:R-:W-:Y:S01]  /*7920*/  FFMA R33, R81.reuse, R114, R33 ;  /* 0x0000007251217223 */ /* 0x040fe20000000021 */
[C---:B------:R-:W-:Y:S01]  /*7930*/  FFMA R34, R81.reuse, R117, R34 ;  /* 0x0000007551227223 */ /* 0x040fe20000000022 */
[--C-:B------:R-:W-:Y:S01]  /*7940*/  HADD2.F32 R120, -RZ, R158.reuse.H0_H0 ;  /* 0x2000009eff787230 */ /* 0x100fe20000004100 */
[----:B------:R-:W-:Y:S01]  /*7950*/  F2FP.SATFINITE.E4M3.F32.PACK_AB_MERGE_C R32, R32, R31, RZ ;  /* 0x0000001f2020723e */ /* 0x000fe200048070ff */
[C---:B------:R-:W-:Y:S01]  /*7960*/  FFMA R35, R81.reuse, R116, R35 ;  /* 0x0000007451237223 */ /* 0x040fe20000000023 */
[----:B------:R-:W-:Y:S02]  /*7970*/  HADD2.F32 R123, -RZ, R158.H1_H1 ;  /* 0x3000009eff7b7230 */ /* 0x000fe40000004100 */
[----:B------:R-:W-:Y:S01]  /*7980*/  FMUL R39, R78, R46 ;  /* 0x0000002e4e277220 */ /* 0x000fe20000400000 */
[----:B------:R-:W-:Y:S01]  /*7990*/  F2FP.SATFINITE.E4M3.F32.PACK_AB_MERGE_C R32, R30, R29, R32 ;  /* 0x0000001d1e20723e */ /* 0x000fe20004807020 */
[C---:B------:R-:W-:Y:S01]  /*79a0*/  FFMA R36, R81.reuse, R119, R36 ;  /* 0x0000007751247223 */ /* 0x040fe20000000024 */
[C---:B------:R-:W-:Y:S01]  /*79b0*/  FMUL R40, R78.reuse, R47 ;  /* 0x0000002f4e287220 */ /* 0x040fe20000400000 */
[C---:B------:R-:W-:Y:S01]  /*79c0*/  FFMA R37, R81.reuse, R118, R37 ;  /* 0x0000007651257223 */ /* 0x040fe20000000025 */
[C---:B------:R-:W-:Y:S01]  /*79d0*/  FFMA R38, R81.reuse, R121, R38 ;  /* 0x0000007951267223 */ /* 0x040fe20000000026 */
[C---:B------:R-:W-:Y:S01]  /*79e0*/  FMUL R42, R78.reuse, R49 ;  /* 0x000000314e2a7220 */ /* 0x040fe20000400000 */
[--C-:B------:R-:W-:Y:S02]  /*79f0*/  HADD2.F32 R124, -RZ, R159.reuse.H0_H0 ;  /* 0x2000009fff7c7230 */ /* 0x100fe40000004100 */
[C---:B------:R-:W-:Y:S01]  /*7a00*/  FFMA R39, R81.reuse, R120, R39 ;  /* 0x0000007851277223 */ /* 0x040fe20000000027 */
[----:B------:R-:W-:Y:S02]  /*7a10*/  HADD2.F32 R127, -RZ, R159.H1_H1 ;  /* 0x3000009fff7f7230 */ /* 0x000fe40000004100 */
[C---:B------:R-:W-:Y:S01]  /*7a20*/  FMUL R43, R78.reuse, R50 ;  /* 0x000000324e2b7220 */ /* 0x040fe20000400000 */
[C---:B------:R-:W-:Y:S01]  /*7a30*/  FFMA R40, R81.reuse, R123, R40 ;  /* 0x0000007b51287223 */ /* 0x040fe20000000028 */
[C---:B------:R-:W-:Y:S01]  /*7a40*/  FMUL R44, R78.reuse, R51 ;  /* 0x000000334e2c7220 */ /* 0x040fe20000400000 */
[C---:B------:R-:W-:Y:S01]  /*7a50*/  FFMA R41, R81.reuse, R122, R41 ;  /* 0x0000007a51297223 */ /* 0x040fe20000000029 */
[C---:B------:R-:W-:Y:S01]  /*7a60*/  FMUL R50, R78.reuse, R57 ;  /* 0x000000394e327220 */ /* 0x040fe20000400000 */
[C---:B------:R-:W-:Y:S01]  /*7a70*/  FMUL R57, R78.reuse, R64 ;  /* 0x000000404e397220 */ /* 0x040fe20000400000 */
[----:B------:R-:W-:Y:S01]  /*7a80*/  FFMA R42, R81, R125, R42 ;  /* 0x0000007d512a7223 */ /* 0x000fe2000000002a */
[C---:B------:R-:W-:Y:S01]  /*7a90*/  FMUL R46, R78.reuse, R53 ;  /* 0x000000354e2e7220 */ /* 0x040fe20000400000 */
[--C-:B------:R-:W-:Y:S01]  /*7aa0*/  HADD2.F32 R128, -RZ, R160.reuse.H0_H0 ;  /* 0x200000a0ff807230 */ /* 0x100fe20000004100 */
[----:B------:R-:W-:Y:S01]  /*7ab0*/  F2FP.SATFINITE.E4M3.F32.PACK_AB_MERGE_C R64, R5, R4, R86 ;  /* 0x000000040540723e */ /* 0x000fe20004807056 */
[C---:B------:R-:W-:Y:S01]  /*7ac0*/  FMUL R51, R78.reuse, R58 ;  /* 0x0000003a4e337220 */ /* 0x040fe20000400000 */
[C---:B------:R-:W-:Y:S01]  /*7ad0*/  FMUL R53, R78.reuse, R60 ;  /* 0x0000003c4e357220 */ /* 0x040fe20000400000 */
[C---:B------:R-:W-:Y:S01]  /*7ae0*/  FFMA R43, R81.reuse, R124, R43 ;  /* 0x0000007c512b7223 */ /* 0x040fe2000000002b */
[----:B------:R-:W-:Y:S02]  /*7af0*/  HADD2.F32 R131, -RZ, R160.H1_H1 ;  /* 0x300000a0ff837230 */ /* 0x000fe40000004100 */
[C---:B------:R-:W-:Y:S01]  /*7b00*/  FMUL R47, R78.reuse, R54 ;  /* 0x000000364e2f7220 */ /* 0x040fe20000400000 */
[C---:B------:R-:W-:Y:S01]  /*7b10*/  FMUL R58, R78.reuse, R65 ;  /* 0x000000414e3a7220 */ /* 0x040fe20000400000 */
[----:B------:R-:W-:Y:S01]  /*7b20*/  FMUL R60, R78, R67 ;  /* 0x000000434e3c7220 */ /* 0x000fe20000400000 */
[----:B------:R-:W-:Y:S01]  /*7b30*/  F2FP.SATFINITE.E4M3.F32.PACK_AB_MERGE_C R5, R20, R11, RZ ;  /* 0x0000000b1405723e */ /* 0x000fe200048070ff */
[----:B------:R-:W-:Y:S01]  /*7b40*/  FFMA R44, R81, R127, R44 ;  /* 0x0000007f512c7223 */ /* 0x000fe2000000002c */
[C---:B------:R-:W-:Y:S01]  /*7b50*/  FMUL R48, R78.reuse, R55 ;  /* 0x000000374e307220 */ /* 0x040fe20000400000 */
[----:B------:R-:W-:Y:S01]  /*7b60*/  F2FP.SATFINITE.E4M3.F32.PACK_AB_MERGE_C R65, R9, R8, R138 ;  /* 0x000000080941723e */ /* 0x000fe2000480708a */
[----:B------:R-:W-:Y:S01]  /*7b70*/  FFMA R45, R81, R126, R45 ;  /* 0x0000007e512d7223 */ /* 0x000fe2000000002d */
[----:B------:R-:W-:Y:S01]  /*7b80*/  F2FP.SATFINITE.E4M3.F32.PACK_AB_MERGE_C R67, R17, R16, R18 ;  /* 0x000000101143723e */ /* 0x000fe20004807012 */
[----:B------:R-:W-:Y:S01]  /*7b90*/  FMUL R49, R78, R56 ;  /* 0x000000384e317220 */ /* 0x000fe20000400000 */
[C---:B------:R-:W-:Y:S01]  /*7ba0*/  FFMA R46, R81.reuse, R129, R46 ;  /* 0x00000081512e7223 */ /* 0x040fe2000000002e */
[--C-:B------:R-:W-:Y:S02]  /*7bb0*/  HADD2.F32 R132, -RZ, R161.reuse.H0_H0 ;  /* 0x200000a1ff847230 */ /* 0x100fe40000004100 */
[C---:B------:R-:W-:Y:S01]  /*7bc0*/  FFMA R47, R81.reuse, R128, R47 ;  /* 0x00000080512f7223 */ /* 0x040fe2000000002f */
[----:B------:R1:W-:Y:S01]  /*7bd0*/  STS.128 [R172+UR49+0x6200], R64 ;  /* 0x00620040ac007988 */ /* 0x0003e20008000c31 */
[----:B------:R-:W-:Y:S01]  /*7be0*/  HADD2.F32 R135, -RZ, R161.H1_H1 ;  /* 0x300000a1ff877230 */ /* 0x000fe20000004100 */
[----:B------:R-:W-:Y:S01]  /*7bf0*/  F2FP.SATFINITE.E4M3.F32.PACK_AB_MERGE_C R5, R10, R7, R5 ;  /* 0x000000070a05723e */ /* 0x000fe20004807005 */
[C---:B------:R-:W-:Y:S01]  /*7c00*/  FFMA R48, R81.reuse, R131, R48 ;  /* 0x0000008351307223 */ /* 0x040fe20000000030 */
[----:B------:R-:W-:Y:S01]  /*7c10*/  F2FP.SATFINITE.E4M3.F32.PACK_AB_MERGE_C R7, R28, R27, RZ ;  /* 0x0000001b1c07723e */ /* 0x000fe200048070ff */
        /* <DEDUP_REMOVED lines=8> */
[----:B------:R-:W-:Y:S01]  /*7ca0*/  FMUL R56, R78, R63 ;  /* 0x0000003f4e387220 */ /* 0x000fe20000400000 */
[----:B------:R-:W-:Y:S01]  /*7cb0*/  F2FP.SATFINITE.E4M3.F32.PACK_AB_MERGE_C R4, R2, R0, R3 ;  /* 0x000000000204723e */ /* 0x000fe20004807003 */
[C---:B------:R-:W-:Y:S01]  /*7cc0*/  FFMA R53, R81.reuse, R134, R53 ;  /* 0x0000008651357223 */ /* 0x040fe20000000035 */
[----:B------:R-:W-:Y:S01]  /*7cd0*/  F2FP.SATFINITE.E4M3.F32.PACK_AB_MERGE_C R7, R26, R25, R7 ;  /* 0x000000191a07723e */ /* 0x000fe20004807007 */
[C---:B------:R-:W-:Y:S01]  /*7ce0*/  FFMA R54, R81.reuse, R137, R54 ;  /* 0x0000008951367223 */ /* 0x040fe20000000036 */
[--C-:B------:R-:W-:Y:S02]  /*7cf0*/  HADD2.F32 R84, -RZ, R163.reuse.H0_H0 ;  /* 0x200000a3ff547230 */ /* 0x100fe40000004100 */
[C---:B------:R-:W-:Y:S01]  /*7d00*/  FFMA R55, R81.reuse, R136, R55 ;  /* 0x0000008851377223 */ /* 0x040fe20000000037 */
[----:B------:R-:W-:Y:S01]  /*7d10*/  HADD2.F32 R85, -RZ, R163.H1_H1 ;  /* 0x300000a3ff557230 */ /* 0x000fe20000004100 */
[----:B------:R1:W-:Y:S01]  /*7d20*/  STS.128 [R204+0x6010], R4 ;  /* 0x00601004cc007388 */ /* 0x0003e20000000c00 */
[----:B------:R-:W-:Y:S01]  /*7d30*/  F2FP.SATFINITE.E4M3.F32.PACK_AB_MERGE_C R35, R36, R35, RZ ;  /* 0x000000232423723e */ /* 0x000fe200048070ff */
[C---:B------:R-:W-:Y:S01]  /*7d40*/  FFMA R56, R81.reuse, R139, R56 ;  /* 0x0000008b51387223 */ /* 0x040fe20000000038 */
[----:B------:R-:W-:Y:S01]  /*7d50*/  F2FP.SATFINITE.E4M3.F32.PACK_AB_MERGE_C R39, R40, R39, RZ ;  /* 0x000000272827723e */ /* 0x000fe200048070ff */
[C---:B------:R-:W-:Y:S01]  /*7d60*/  FFMA R57, R81.reuse, R82, R57 ;  /* 0x0000005251397223 */ /* 0x040fe20000000039 */
[----:B------:R-:W-:Y:S01]  /*7d70*/  F2FP.SATFINITE.E4M3.F32.PACK_AB_MERGE_C R43, R44, R43, RZ ;  /* 0x0000002b2c2b723e */ /* 0x000fe200048070ff */
[C---:B------:R-:W-:Y:S01]  /*7d80*/  FFMA R58, R81.reuse, R83, R58 ;  /* 0x00000053513a7223 */ /* 0x040fe2000000003a */
[C---:B------:R-:W-:Y:S01]  /*7d90*/  FFMA R59, R81.reuse, R84, R59 ;  /* 0x00000054513b7223 */ /* 0x040fe2000000003b */
[----:B------:R-:W-:Y:S01]  /*7da0*/  F2FP.SATFINITE.E4M3.F32.PACK_AB_MERGE_C R33, R34, R33, R35 ;  /* 0x000000212221723e */ /* 0x000fe20004807023 */
        /* <DEDUP_REMOVED lines=11> */
[----:B------:R-:W-:Y:S05]  /*7e60*/  F2FP.SATFINITE.E4M3.F32.PACK_AB_MERGE_C R51, R58, R57, R59 ;  /* 0x000000393a33723e */ /* 0x000fea000480703b */
        /* <DEDUP_REMOVED lines=9> */
[----:B------:R-:W-:Y:S02]  /*7f00*/  UIADD3 UR8, UP0, UPT, UR52, 0x680, URZ ;  /* 0x0000068034087890 */ /* 0x000fe4000ff1e0ff */
[----:B------:R-:W-:Y:S02]  /*7f10*/  UIADD3 UR5, UPT, UPT, UR41, 0x40, URZ ;  /* 0x0000004029057890 */ /* 0x000fe4000fffe0ff */
[----:B------:R-:W-:Y:S02]  /*7f20*/  UIADD3 UR4, UPT, UPT, UR49, 0x6200, URZ ;  /* 0x0000620031047890 */ /* 0x000fe4000fffe0ff */
[----:B------:R-:W-:Y:S01]  /*7f30*/  UIADD3.X UR9, UPT, UPT, URZ, UR53, URZ, UP0, !UPT ;  /* 0x00000035ff097290 */ /* 0x000fe200087fe4ff */
[----:B------:R-:W-:Y:S01]  /*7f40*/  UMOV UR6, UR42 ;  /* 0x0000002a00067c82 */ /* 0x000fe20008000000 */
[----:B------:R-:W-:Y:S07]  /*7f50*/  UMOV UR7, UR36 ;  /* 0x0000002400077c82 */ /* 0x000fee0008000000 */
[----:B------:R2:W-:Y:S01]  /*7f60*/  UTMASTG.3D [UR4], [UR8] ;  /* 0x00000004080073b5 */ /* 0x0005e20008010000 */
[----:B------:R0:W-:Y:S01]  /*7f70*/  UTMACMDFLUSH ;  /* 0x00000000000079b7 */ /* 0x0001e20000000000 */
[----:B--2---:R-:W-:Y:S04]  /*7f80*/  DEPBAR.LE SB0, 0x1 ;  /* 0x000080400000791a */ /* 0x004fe80000000000 */
.L_x_102:
[----:B------:R-:W-:Y:S05]  /*7f90*/  BSYNC.RECONVERGENT B0 ;  /* 0x0000000000007941 */ /* 0x000fea0003800200 */
.L_x_101:
[----:B------:R-:W-:Y:S01]  /*7fa0*/  BAR.SYNC.DEFER_BLOCKING 0x1, 0x80 ;  /* 0x0042000000007b1d */ /* 0x000fe20000010000 */
[----:B------:R-:W-:Y:S01]  /*7fb0*/  ISETP.NE.AND P2, PT, R194, RZ, PT ;  /* 0x000000ffc200720c */ /* 0x000fe20003f45270 */
[----:B------:R-:W-:Y:S01]  /*7fc0*/  IMAD.IADD R20, R75, 0x1, R147 ;  /* 0x000000014b147824 */ /* 0x000fe200078e0293 */
[----:B------:R-:W-:Y:S01]  /*7fd0*/  ISETP.NE.AND P0, PT, R195, 0x2, PT ;  /* 0x00000002c300780c */ /* 0x000fe20003f05270 */
[----:B------:R-:W-:Y:S01]  /*7fe0*/  IMAD.IADD R21, R77, 0x1, R170 ;  /* 0x000000014d157824 */ /* 0x000fe200078e02aa */
[----:B------:R-:W-:Y:S02]  /*7ff0*/  ISETP.NE.AND P1, PT, R76, 0x4, PT ;  /* 0x000000044c00780c */ /* 0x000fe40003f25270 */
[----:B------:R-:W-:Y:S02]  /*8000*/  SEL R3, RZ, 0x1, P0 ;  /* 0x00000001ff037807 */ /* 0x000fe40000000000 */
[----:B------:R-:W-:Y:S02]  /*8010*/  SEL R0, RZ, 0x1, P1 ;  /* 0x00000001ff007807 */ /* 0x000fe40000800000 */
[----:B------:R-:W-:Y:S02]  /*8020*/  LOP3.LUT R182, R182, R3, RZ, 0x3c, !PT ;  /* 0x00000003b6b67212 */ /* 0x000fe400078e3cff */
[----:B------:R-:W-:Y:S02]  /*8030*/  LOP3.LUT R183, R183, R0, RZ, 0x3c, !PT ;  /* 0x00000000b7b77212 */ /* 0x000fe400078e3cff */
[----:B------:R-:W-:Y:S02]  /*8040*/  @P2 R2UR UR36, R179 ;  /* 0x00000000b32422ca */ /* 0x000fe400000e0000 */
[----:B------:R-:W-:Y:S02]  /*8050*/  SEL R195, R195, RZ, P0 ;  /* 0x000000ffc3c37207 */ /* 0x000fe40000000000 */
[----:B------:R-:W-:Y:S01]  /*8060*/  SEL R76, R76, RZ, P1 ;  /* 0x000000ff4c4c7207 */ /* 0x000fe20000800000 */
[----:B------:R-:W-:Y:S10]  /*8070*/  @P2 BRA `(.L_x_103) ;  /* 0xffffffc400bc2947 */ /* 0x000ff4000383ffff */
[----:B------:R-:W-:Y:S05]  /*8080*/  EXIT ;  /* 0x000000000000794d */ /* 0x000fea0003800000 */
.L_x_19:
[----:B--2---:R2:W1:Y:S02]  /*8090*/  SYNCS.PHASECHK.TRANS64.TRYWAIT P0, [R3+URZ+0xc0], R2 ;  /* 0x0000c002030075a7 */ /* 0x00446400080011ff */
[----:B-1----:R-:W-:Y:S05]  /*80a0*/  @!P0 NANOSLEEP.SYNCS 0x989680 ;  /* 0x009896800000895d */ /* 0x002fea0003900000 */
[----:B------:R-:W1:Y:S02]  /*80b0*/  @!P0 SYNCS.PHASECHK.TRANS64 P0, [R3+URZ+0xc0], R2 ;  /* 0x0000c002030085a7 */ /* 0x000e6400080010ff */
[----:B-1----:R-:W-:Y:S05]  /*80c0*/  @!P0 BRA `(.L_x_19) ;  /* 0xfffffffc00f08947 */ /* 0x002fea000383ffff */
[----:B------:R-:W-:Y:S05]  /*80d0*/  BRA `(.L_x_104) ;  /* 0xffffff9400207947 */ /* 0x000fea000383ffff */
.L_x_22:
[----:B-1----:R-:W-:-:S07]  /*80e0*/  MOV R2, UR33 ;  /* 0x0000002100027c02 */ /* 0x002fce0008000f00 */
.L_x_105:
[----:B-1----:R1:W2:Y:S02]  /*80f0*/  SYNCS.PHASECHK.TRANS64.TRYWAIT P0, [R2+URZ+0x10], R5 ;  /* 0x00001005020075a7 */ /* 0x0022a400080011ff */
[----:B--2---:R-:W-:Y:S05]  /*8100*/  @!P0 NANOSLEEP.SYNCS 0x989680 ;  /* 0x009896800000895d */ /* 0x004fea0003900000 */
[----:B------:R-:W2:Y:S02]  /*8110*/  @!P0 SYNCS.PHASECHK.TRANS64 P0, [R2+URZ+0x10], R5 ;  /* 0x00001005020085a7 */ /* 0x000ea400080010ff */
[----:B--2---:R-:W-:Y:S05]  /*8120*/  @!P0 BRA `(.L_x_105) ;  /* 0xfffffffc00f08947 */ /* 0x004fea000383ffff */
[----:B------:R-:W-:Y:S05]  /*8130*/  BRA `(.L_x_21) ;  /* 0xffffff9400707947 */ /* 0x000fea000383ffff */
.L_x_28:
[----:B-1----:R-:W-:-:S07]  /*8140*/  MOV R2, UR17 ;  /* 0x0000001100027c02 */ /* 0x002fce0008000f00 */
.L_x_106:
[----:B-1----:R1:W2:Y:S02]  /*8150*/  SYNCS.PHASECHK.TRANS64.TRYWAIT P0, [R2+URZ+0x10], R5 ;  /* 0x00001005020075a7 */ /* 0x0022a400080011ff */
[----:B--2---:R-:W-:Y:S05]  /*8160*/  @!P0 NANOSLEEP.SYNCS 0x989680 ;  /* 0x009896800000895d */ /* 0x004fea0003900000 */
[----:B------:R-:W2:Y:S02]  /*8170*/  @!P0 SYNCS.PHASECHK.TRANS64 P0, [R2+URZ+0x10], R5 ;  /* 0x00001005020085a7 */ /* 0x000ea400080010ff */
[----:B--2---:R-:W-:Y:S05]  /*8180*/  @!P0 BRA `(.L_x_106) ;  /* 0xfffffffc00f08947 */ /* 0x004fea000383ffff */
[----:B------:R-:W-:Y:S05]  /*8190*/  BRA `(.L_x_27) ;  /* 0xffffff9800147947 */ /* 0x000fea000383ffff */
.L_x_32:
[----:B-1----:R1:W2:Y:S02]  /*81a0*/  SYNCS.PHASECHK.TRANS64.TRYWAIT P0, [R2+URZ+0x50], R3 ;  /* 0x00005003020075a7 */ /* 0x0022a400080011ff */
[----:B--2---:R-:W-:Y:S05]  /*81b0*/  @!P0 NANOSLEEP.SYNCS 0x989680 ;  /* 0x009896800000895d */ /* 0x004fea0003900000 */
[----:B------:R-:W2:Y:S02]  /*81c0*/  @!P0 SYNCS.PHASECHK.TRANS64 P0, [R2+URZ+0x50], R3 ;  /* 0x00005003020085a7 */ /* 0x000ea400080010ff */
[----:B--2---:R-:W-:Y:S05]  /*81d0*/  @!P0 BRA `(.L_x_32) ;  /* 0xfffffffc00f08947 */ /* 0x004fea000383ffff */
[----:B------:R-:W-:Y:S05]  /*81e0*/  BRA `(.L_x_107) ;  /* 0xffffff9800a07947 */ /* 0x000fea000383ffff */
.L_x_36:
[----:B----4-:R-:W-:-:S07]  /*81f0*/  MOV R0, UR4 ;  /* 0x0000000400007c02 */ /* 0x010fce0008000f00 */
.L_x_108:
[----:B-1----:R1:W2:Y:S02]  /*8200*/  SYNCS.PHASECHK.TRANS64.TRYWAIT P0, [R0+URZ], R3 ;  /* 0x00000003000075a7 */ /* 0x0022a400080011ff */
[----:B--2---:R-:W-:Y:S05]  /*8210*/  @!P0 NANOSLEEP.SYNCS 0x989680 ;  /* 0x009896800000895d */ /* 0x004fea0003900000 */
[----:B------:R-:W2:Y:S02]  /*8220*/  @!P0 SYNCS.PHASECHK.TRANS64 P0, [R0+URZ], R3 ;  /* 0x00000003000085a7 */ /* 0x000ea400080010ff */
[----:B--2---:R-:W-:Y:S05]  /*8230*/  @!P0 BRA `(.L_x_108) ;  /* 0xfffffffc00f08947 */ /* 0x004fea000383ffff */
[----:B------:R-:W-:Y:S05]  /*8240*/  BRA `(.L_x_109) ;  /* 0xffffffa000107947 */ /* 0x000fea000383ffff */
.L_x_39:
[----:B-1----:R1:W2:Y:S02]  /*8250*/  SYNCS.PHASECHK.TRANS64.TRYWAIT P0, [R0+URZ+0xb0], R5 ;  /* 0x0000b005000075a7 */ /* 0x0022a400080011ff */
[----:B--2---:R-:W-:Y:S05]  /*8260*/  @!P0 NANOSLEEP.SYNCS 0x989680 ;  /* 0x009896800000895d */ /* 0x004fea0003900000 */
[----:B------:R-:W2:Y:S02]  /*8270*/  @!P0 SYNCS.PHASECHK.TRANS64 P0, [R0+URZ+0xb0], R5 ;  /* 0x0000b005000085a7 */ /* 0x000ea400080010ff */
[----:B--2---:R-:W-:Y:S05]  /*8280*/  @!P0 BRA `(.L_x_39) ;  /* 0xfffffffc00f08947 */ /* 0x004fea000383ffff */
[----:B------:R-:W-:Y:S05]  /*8290*/  BRA `(.L_x_110) ;  /* 0xffffffa0006c7947 */ /* 0x000fea000383ffff */
.L_x_40:
[----:B------:R-:W-:-:S07]  /*82a0*/  MOV R0, UR5 ;  /* 0x0000000500007c02 */ /* 0x000fce0008000f00 */
.L_x_111:
[----:B-1----:R1:W2:Y:S02]  /*82b0*/  SYNCS.PHASECHK.TRANS64.TRYWAIT P0, [R0+URZ+0x60], R5 ;  /* 0x00006005000075a7 */ /* 0x0022a400080011ff */
[----:B--2---:R-:W-:Y:S05]  /*82c0*/  @!P0 NANOSLEEP.SYNCS 0x989680 ;  /* 0x009896800000895d */ /* 0x004fea0003900000 */
[----:B------:R-:W2:Y:S02]  /*82d0*/  @!P0 SYNCS.PHASECHK.TRANS64 P0, [R0+URZ+0x60], R5 ;  /* 0x00006005000085a7 */ /* 0x000ea400080010ff */
[----:B--2---:R-:W-:Y:S05]  /*82e0*/  @!P0 BRA `(.L_x_111) ;  /* 0xfffffffc00f08947 */ /* 0x004fea000383ffff */
[----:B------:R-:W-:Y:S05]  /*82f0*/  BRA `(.L_x_112) ;  /* 0xffffffa0007c7947 */ /* 0x000fea000383ffff */
.L_x_41:
[----:B-1----:R1:W2:Y:S02]  /*8300*/  SYNCS.PHASECHK.TRANS64.TRYWAIT P1, [R0+URZ+0x50], R5 ;  /* 0x00005005000075a7 */ /* 0x0022a400080211ff */
[----:B--2---:R-:W-:Y:S05]  /*8310*/  @!P1 NANOSLEEP.SYNCS 0x989680 ;  /* 0x009896800000995d */ /* 0x004fea0003900000 */
[----:B------:R-:W2:Y:S02]  /*8320*/  @!P1 SYNCS.PHASECHK.TRANS64 P1, [R0+URZ+0x50], R5 ;  /* 0x00005005000095a7 */ /* 0x000ea400080210ff */
[----:B--2---:R-:W-:Y:S05]  /*8330*/  @!P1 BRA `(.L_x_41) ;  /* 0xfffffffc00f09947 */ /* 0x004fea000383ffff */
[----:B------:R-:W-:Y:S05]  /*8340*/  BRA `(.L_x_113) ;  /* 0xffffffa000ac7947 */ /* 0x000fea000383ffff */
.L_x_44:
[----:B------:R-:W-:-:S07]  /*8350*/  MOV R0, UR5 ;  /* 0x0000000500007c02 */ /* 0x000fce0008000f00 */
.L_x_114:
[----:B-1----:R1:W2:Y:S02]  /*8360*/  SYNCS.PHASECHK.TRANS64.TRYWAIT P0, [R0+URZ+0x60], R3 ;  /* 0x00006003000075a7 */ /* 0x0022a400080011ff */
[----:B--2---:R-:W-:Y:S05]  /*8370*/  @!P0 NANOSLEEP.SYNCS 0x989680 ;  /* 0x009896800000895d */ /* 0x004fea0003900000 */
[----:B------:R-:W2:Y:S02]  /*8380*/  @!P0 SYNCS.PHASECHK.TRANS64 P0, [R0+URZ+0x60], R3 ;  /* 0x00006003000085a7 */ /* 0x000ea400080010ff */
[----:B--2---:R-:W-:Y:S05]  /*8390*/  @!P0 BRA `(.L_x_114) ;  /* 0xfffffffc00f08947 */ /* 0x004fea000383ffff */
[----:B------:R-:W-:Y:S05]  /*83a0*/  BRA `(.L_x_43) ;  /* 0xffffffa400007947 */ /* 0x000fea000383ffff */
.L_x_51:
[----:B-1----:R1:W2:Y:S02]  /*83b0*/  SYNCS.PHASECHK.TRANS64.TRYWAIT P1, [R0+URZ+0x50], R5 ;  /* 0x00005005000075a7 */ /* 0x0022a400080211ff */
[----:B--2---:R-:W-:Y:S05]  /*83c0*/  @!P1 NANOSLEEP.SYNCS 0x989680 ;  /* 0x009896800000995d */ /* 0x004fea0003900000 */
[----:B------:R-:W2:Y:S02]  /*83d0*/  @!P1 SYNCS.PHASECHK.TRANS64 P1, [R0+URZ+0x50], R5 ;  /* 0x00005005000095a7 */ /* 0x000ea400080210ff */
[----:B--2---:R-:W-:Y:S05]  /*83e0*/  @!P1 BRA `(.L_x_51) ;  /* 0xfffffffc00f09947 */ /* 0x004fea000383ffff */
[----:B------:R-:W-:Y:S05]  /*83f0*/  BRA `(.L_x_115) ;  /* 0xffffffa800707947 */ /* 0x000fea000383ffff */
.L_x_52:
[----:B------:R-:W-:-:S07]  /*8400*/  MOV R3, UR7 ;  /* 0x0000000700037c02 */ /* 0x000fce0008000f00 */
.L_x_116:
[----:B-1----:R1:W2:Y:S02]  /*8410*/  SYNCS.PHASECHK.TRANS64.TRYWAIT P0, [R3+URZ+0x90], R0 ;  /* 0x00009000030075a7 */ /* 0x0022a400080011ff */
[----:B--2---:R-:W-:Y:S05]  /*8420*/  @!P0 NANOSLEEP.SYNCS 0x989680 ;  /* 0x009896800000895d */ /* 0x004fea0003900000 */
[----:B------:R-:W2:Y:S02]  /*8430*/  @!P0 SYNCS.PHASECHK.TRANS64 P0, [R3+URZ+0x90], R0 ;  /* 0x00009000030085a7 */ /* 0x000ea400080010ff */
[----:B--2---:R-:W-:Y:S05]  /*8440*/  @!P0 BRA `(.L_x_116) ;  /* 0xfffffffc00f08947 */ /* 0x004fea000383ffff */
[----:B------:R-:W-:Y:S05]  /*8450*/  BRA `(.L_x_117) ;  /* 0xffffffa800a87947 */ /* 0x000fea000383ffff */
.L_x_55:
[----:B------:R-:W-:Y:S07]  /*8460*/  MOV R0, UR6 ;  /* 0x0000000600007c02 */ /* 0x000fee0008000f00 */
.L_x_118:
[----:B-1----:R1:W2:Y:S02]  /*8470*/  SYNCS.PHASECHK.TRANS64.TRYWAIT P0, [R0+URZ], R3 ;  /* 0x00000003000075a7 */ /* 0x0022a400080011ff */
[----:B--2---:R-:W-:Y:S05]  /*8480*/  @!P0 NANOSLEEP.SYNCS 0x989680 ;  /* 0x009896800000895d */ /* 0x004fea0003900000 */
[----:B------:R-:W2:Y:S02]  /*8490*/  @!P0 SYNCS.PHASECHK.TRANS64 P0, [R0+URZ], R3 ;  /* 0x00000003000085a7 */ /* 0x000ea400080010ff */
[----:B--2---:R-:W-:Y:S05]  /*84a0*/  @!P0 BRA `(.L_x_118) ;  /* 0xfffffffc00f08947 */ /* 0x004fea000383ffff */
[----:B------:R-:W-:Y:S05]  /*84b0*/  BRA `(.L_x_54) ;  /* 0xffffffa800c47947 */ /* 0x000fea000383ffff */
.L_x_58:
[----:B------:R-:W-:-:S07]  /*84c0*/  MOV R0, UR6 ;  /* 0x0000000600007c02 */ /* 0x000fce0008000f00 */
.L_x_119:
[----:B--2---:R2:W4:Y:S02]  /*84d0*/  SYNCS.PHASECHK.TRANS64.TRYWAIT P0, [R0+URZ], R3 ;  /* 0x00000003000075a7 */ /* 0x00452400080011ff */
[----:B----4-:R-:W-:Y:S05]  /*84e0*/  @!P0 NANOSLEEP.SYNCS 0x989680 ;  /* 0x009896800000895d */ /* 0x010fea0003900000 */
[----:B------:R-:W4:Y:S02]  /*84f0*/  @!P0 SYNCS.PHASECHK.TRANS64 P0, [R0+URZ], R3 ;  /* 0x00000003000085a7 */ /* 0x000f2400080010ff */
[----:B----4-:R-:W-:Y:S05]  /*8500*/  @!P0 BRA `(.L_x_119) ;  /* 0xfffffffc00f08947 */ /* 0x010fea000383ffff */
[----:B------:R-:W-:Y:S05]  /*8510*/  BRA `(.L_x_120) ;  /* 0xffffffac00a07947 */ /* 0x000fea000383ffff */
.L_x_59:
[----:B------:R-:W-:-:S07]  /*8520*/  MOV R0, UR6 ;  /* 0x0000000600007c02 */ /* 0x000fce0008000f00 */
.L_x_121:
[----:B-1----:R1:W2:Y:S02]  /*8530*/  SYNCS.PHASECHK.TRANS64.TRYWAIT P0, [R0+URZ], R3 ;  /* 0x00000003000075a7 */ /* 0x0022a400080011ff */
[----:B--2---:R-:W-:Y:S05]  /*8540*/  @!P0 NANOSLEEP.SYNCS 0x989680 ;  /* 0x009896800000895d */ /* 0x004fea0003900000 */
[----:B------:R-:W2:Y:S02]  /*8550*/  @!P0 SYNCS.PHASECHK.TRANS64 P0, [R0+URZ], R3 ;  /* 0x00000003000085a7 */ /* 0x000ea400080010ff */
[----:B--2---:R-:W-:Y:S05]  /*8560*/  @!P0 BRA `(.L_x_121) ;  /* 0xfffffffc00f08947 */ /* 0x004fea000383ffff */
[----:B------:R-:W-:Y:S05]  /*8570*/  BRA `(.L_x_122) ;  /* 0xffffffac00ac7947 */ /* 0x000fea000383ffff */
.L_x_60:
[----:B------:R-:W-:-:S07]  /*8580*/  MOV R0, UR6 ;  /* 0x0000000600007c02 */ /* 0x000fce0008000f00 */
.L_x_123:
[----:B-1----:R1:W2:Y:S02]  /*8590*/  SYNCS.PHASECHK.TRANS64.TRYWAIT P0, [R0+URZ], R3 ;  /* 0x00000003000075a7 */ /* 0x0022a400080011ff */
[----:B--2---:R-:W-:Y:S05]  /*85a0*/  @!P0 NANOSLEEP.SYNCS 0x989680 ;  /* 0x009896800000895d */ /* 0x004fea0003900000 */
[----:B------:R-:W2:Y:S02]  /*85b0*/  @!P0 SYNCS.PHASECHK.TRANS64 P0, [R0+URZ], R3 ;  /* 0x00000003000085a7 */ /* 0x000ea400080010ff */
[----:B--2---:R-:W-:Y:S05]  /*85c0*/  @!P0 BRA `(.L_x_123) ;  /* 0xfffffffc00f08947 */ /* 0x004fea000383ffff */
[----:B------:R-:W-:Y:S05]  /*85d0*/  BRA `(.L_x_124) ;  /* 0xffffffac00b87947 */ /* 0x000fea000383ffff */
.L_x_61:
[----:B------:R-:W-:-:S07]  /*85e0*/  MOV R0, UR7 ;  /* 0x0000000700007c02 */ /* 0x000fce0008000f00 */
.L_x_125:
[----:B-1----:R1:W2:Y:S02]  /*85f0*/  SYNCS.PHASECHK.TRANS64.TRYWAIT P0, [R0+URZ], R3 ;  /* 0x00000003000075a7 */ /* 0x0022a400080011ff */
[----:B--2---:R-:W-:Y:S05]  /*8600*/  @!P0 NANOSLEEP.SYNCS 0x989680 ;  /* 0x009896800000895d */ /* 0x004fea0003900000 */
[----:B------:R-:W2:Y:S02]  /*8610*/  @!P0 SYNCS.PHASECHK.TRANS64 P0, [R0+URZ], R3 ;  /* 0x00000003000085a7 */ /* 0x000ea400080010ff */
[----:B--2---:R-:W-:Y:S05]  /*8620*/  @!P0 BRA `(.L_x_125) ;  /* 0xfffffffc00f08947 */ /* 0x004fea000383ffff */
[----:B------:R-:W-:Y:S05]  /*8630*/  BRA `(.L_x_126) ;  /* 0xffffffac00c47947 */ /* 0x000fea000383ffff */
.L_x_66:
[----:B--2---:R2:W3:Y:S02]  /*8640*/  SYNCS.PHASECHK.TRANS64.TRYWAIT P0, [R0+URZ+0x50], R3 ;  /* 0x00005003000075a7 */ /* 0x0044e400080011ff */
[----:B---3--:R-:W-:Y:S05]  /*8650*/  @!P0 NANOSLEEP.SYNCS 0x989680 ;  /* 0x009896800000895d */ /* 0x008fea0003900000 */
[----:B------:R-:W3:Y:S02]  /*8660*/  @!P0 SYNCS.PHASECHK.TRANS64 P0, [R0+URZ+0x50], R3 ;  /* 0x00005003000085a7 */ /* 0x000ee400080010ff */
[----:B---3--:R-:W-:Y:S05]  /*8670*/  @!P0 BRA `(.L_x_66) ;  /* 0xfffffffc00f08947 */ /* 0x008fea000383ffff */
[----:B------:R-:W-:Y:S05]  /*8680*/  BRA `(.L_x_127) ;  /* 0xffffffb000c87947 */ /* 0x000fea000383ffff */
.L_x_69:
[----:B------:R-:W-:Y:S07]  /*8690*/  MOV R0, UR7 ;  /* 0x0000000700007c02 */ /* 0x000fee0008000f00 */
.L_x_128:
[----:B--2---:R2:W3:Y:S02]  /*86a0*/  SYNCS.PHASECHK.TRANS64.TRYWAIT P0, [R0+URZ+0x48], R3 ;  /* 0x00004803000075a7 */ /* 0x0044e400080011ff */
[----:B---3--:R-:W-:Y:S05]  /*86b0*/  @!P0 NANOSLEEP.SYNCS 0x989680 ;  /* 0x009896800000895d */ /* 0x008fea0003900000 */
[----:B------:R-:W3:Y:S02]  /*86c0*/  @!P0 SYNCS.PHASECHK.TRANS64 P0, [R0+URZ+0x48], R3 ;  /* 0x00004803000085a7 */ /* 0x000ee400080010ff */
[----:B---3--:R-:W-:Y:S05]  /*86d0*/  @!P0 BRA `(.L_x_128) ;  /* 0xfffffffc00f08947 */ /* 0x008fea000383ffff */
[----:B------:R-:W-:Y:S05]  /*86e0*/  BRA `(.L_x_68) ;  /* 0xffffffb400a87947 */ /* 0x000fea000383ffff */
.L_x_72:
[----:B--2---:R-:W-:Y:S07]  /*86f0*/  MOV R3, UR7 ;  /* 0x0000000700037c02 */ /* 0x004fee0008000f00 */
.L_x_129:
[----:B-1----:R1:W2:Y:S02]  /*8700*/  SYNCS.PHASECHK.TRANS64.TRYWAIT P0, [R3+URZ+0x30], R12 ;  /* 0x0000300c030075a7 */ /* 0x0022a400080011ff */
[----:B--2---:R-:W-:Y:S05]  /*8710*/  @!P0 NANOSLEEP.SYNCS 0x989680 ;  /* 0x009896800000895d */ /* 0x004fea0003900000 */
[----:B------:R-:W2:Y:S02]  /*8720*/  @!P0 SYNCS.PHASECHK.TRANS64 P0, [R3+URZ+0x30], R12 ;  /* 0x0000300c030085a7 */ /* 0x000ea400080010ff */
[----:B--2---:R-:W-:Y:S05]  /*8730*/  @!P0 BRA `(.L_x_129) ;  /* 0xfffffffc00f08947 */ /* 0x004fea000383ffff */
[----:B------:R-:W-:Y:S05]  /*8740*/  BRA `(.L_x_130) ;  /* 0xffffffb800207947 */ /* 0x000fea000383ffff */
.L_x_73:
[----:B------:R-:W-:Y:S07]  /*8750*/  MOV R3, UR7 ;  /* 0x0000000700037c02 */ /* 0x000fee0008000f00 */
.L_x_131:
[----:B-1----:R1:W2:Y:S02]  /*8760*/  SYNCS.PHASECHK.TRANS64.TRYWAIT P0, [R3+URZ+0x38], R12 ;  /* 0x0000380c030075a7 */ /* 0x0022a400080011ff */
[----:B--2---:R-:W-:Y:S05]  /*8770*/  @!P0 NANOSLEEP.SYNCS 0x989680 ;  /* 0x009896800000895d */ /* 0x004fea0003900000 */
[----:B------:R-:W2:Y:S02]  /*8780*/  @!P0 SYNCS.PHASECHK.TRANS64 P0, [R3+URZ+0x38], R12 ;  /* 0x0000380c030085a7 */ /* 0x000ea400080010ff */
[----:B--2---:R-:W-:Y:S05]  /*8790*/  @!P0 BRA `(.L_x_131) ;  /* 0xfffffffc00f08947 */ /* 0x004fea000383ffff */
[----:B------:R-:W-:Y:S05]  /*87a0*/  BRA `(.L_x_132) ;  /* 0xffffffb800a07947 */ /* 0x000fea000383ffff */
.L_x_75:
[----:B------:R-:W-:-:S07]  /*87b0*/  MOV R0, UR7 ;  /* 0x0000000700007c02 */ /* 0x000fce0008000f00 */
.L_x_133:
[----:B-1----:R1:W3:Y:S02]  /*87c0*/  SYNCS.PHASECHK.TRANS64.TRYWAIT P0, [R0+URZ+0x30], R3 ;  /* 0x00003003000075a7 */ /* 0x0022e400080011ff */
[----:B---3--:R-:W-:Y:S05]  /*87d0*/  @!P0 NANOSLEEP.SYNCS 0x989680 ;  /* 0x009896800000895d */ /* 0x008fea0003900000 */
[----:B------:R-:W3:Y:S02]  /*87e0*/  @!P0 SYNCS.PHASECHK.TRANS64 P0, [R0+URZ+0x30], R3 ;  /* 0x00003003000085a7 */ /* 0x000ee400080010ff */
[----:B---3--:R-:W-:Y:S05]  /*87f0*/  @!P0 BRA `(.L_x_133) ;  /* 0xfffffffc00f08947 */ /* 0x008fea000383ffff */
[----:B------:R-:W-:Y:S05]  /*8800*/  BRA `(.L_x_134) ;  /* 0xffffffbc00107947 */ /* 0x000fea000383ffff */
.L_x_77:
[----:B--2---:R2:W4:Y:S02]  /*8810*/  SYNCS.PHASECHK.TRANS64.TRYWAIT P0, [R0+URZ+0x50], R3 ;  /* 0x00005003000075a7 */ /* 0x00452400080011ff */
[----:B----4-:R-:W-:Y:S05]  /*8820*/  @!P0 NANOSLEEP.SYNCS 0x989680 ;  /* 0x009896800000895d */ /* 0x010fea0003900000 */
[----:B------:R-:W4:Y:S02]  /*8830*/  @!P0 SYNCS.PHASECHK.TRANS64 P0, [R0+URZ+0x50], R3 ;  /* 0x00005003000085a7 */ /* 0x000f2400080010ff */
[----:B----4-:R-:W-:Y:S05]  /*8840*/  @!P0 BRA `(.L_x_77) ;  /* 0xfffffffc00f08947 */ /* 0x010fea000383ffff */
[----:B------:R-:W-:Y:S05]  /*8850*/  BRA `(.L_x_135) ;  /* 0xffffffbc00d87947 */ /* 0x000fea000383ffff */
.L_x_88:
[----:B-1----:R1:W3:Y:S02]  /*8860*/  SYNCS.PHASECHK.TRANS64.TRYWAIT P1, [R3+URZ+0x20], R0 ;  /* 0x00002000030075a7 */ /* 0x0022e400080211ff */
[----:B---3--:R-:W-:Y:S05]  /*8870*/  @!P1 NANOSLEEP.SYNCS 0x989680 ;  /* 0x009896800000995d */ /* 0x008fea0003900000 */
[----:B------:R-:W3:Y:S02]  /*8880*/  @!P1 SYNCS.PHASECHK.TRANS64 P1, [R3+URZ+0x20], R0 ;  /* 0x00002000030095a7 */ /* 0x000ee400080210ff */
[----:B---3--:R-:W-:Y:S05]  /*8890*/  @!P1 BRA `(.L_x_88) ;  /* 0xfffffffc00f09947 */ /* 0x008fea000383ffff */
[----:B------:R-:W-:Y:S05]  /*88a0*/  BRA `(.L_x_87) ;  /* 0xffffffc800fc7947 */ /* 0x000fea000383ffff */
.L_x_90:
[----:B-1----:R1:W4:Y:S02]  /*88b0*/  SYNCS.PHASECHK.TRANS64.TRYWAIT P0, [R207+URZ+0x70], R2 ;  /* 0x00007002cf0075a7 */ /* 0x00232400080011ff */
[----:B----4-:R-:W-:Y:S05]  /*88c0*/  @!P0 NANOSLEEP.SYNCS 0x989680 ;  /* 0x009896800000895d */ /* 0x010fea0003900000 */
[----:B------:R-:W4:Y:S02]  /*88d0*/  @!P0 SYNCS.PHASECHK.TRANS64 P0, [R207+URZ+0x70], R2 ;  /* 0x00007002cf0085a7 */ /* 0x000f2400080010ff */
[----:B----4-:R-:W-:Y:S05]  /*88e0*/  @!P0 BRA `(.L_x_90) ;  /* 0xfffffffc00f08947 */ /* 0x010fea000383ffff */
[----:B------:R-:W-:Y:S05]  /*88f0*/  BRA `(.L_x_89) ;  /* 0xffffffcc00587947 */ /* 0x000fea000383ffff */
.L_x_99:
[----:B--2---:R2:W3:Y:S02]  /*8900*/  SYNCS.PHASECHK.TRANS64.TRYWAIT P0, [R210+URZ+0x20], R3 ;  /* 0x00002003d20075a7 */ /* 0x0044e400080011ff */
[----:B---3--:R-:W-:Y:S05]  /*8910*/  @!P0 NANOSLEEP.SYNCS 0x989680 ;  /* 0x009896800000895d */ /* 0x008fea0003900000 */
[----:B------:R-:W3:Y:S02]  /*8920*/  @!P0 SYNCS.PHASECHK.TRANS64 P0, [R210+URZ+0x20], R3 ;  /* 0x00002003d20085a7 */ /* 0x000ee400080010ff */
[----:B---3--:R-:W-:Y:S05]  /*8930*/  @!P0 BRA `(.L_x_99) ;  /* 0xfffffffc00f08947 */ /* 0x008fea000383ffff */
[----:B------:R-:W-:Y:S05]  /*8940*/  BRA `(.L_x_98) ;  /* 0xffffffe000647947 */ /* 0x000fea000383ffff */
        .weak           $__internal_0_$__cuda_sm10x_tcgen05_guardrail_trap_col_being_dealloced_not_returned_by_alloc
        .type           $__internal_0_$__cuda_sm10x_tcgen05_guardrail_trap_col_being_dealloced_not_returned_by_alloc,@function
        .size           $__internal_0_$__cuda_sm10x_tcgen05_guardrail_trap_col_being_dealloced_not_returned_by_alloc,($__internal_1_$__cuda_sm10x_tcgen05_guardrail_trap_phase_invalid_during_alloc - $__internal_0_$__cuda_sm10x_tcgen05_guardrail_trap_col_being_dealloced_not_returned_by_alloc)
$__internal_0_$__cuda_sm10x_tcgen05_guardrail_trap_col_being_dealloced_not_returned_by_alloc:
[----:B------:R-:W-:Y:S05]  /*8950*/  BPT.TRAP 0x1 ;  /* 0x000000040000795c */ /* 0x000fea0000300000 */
[----:B------:R-:W-:-:S04]  /*8960*/  HFMA2 R3, -RZ, RZ, 0, 0 ;  /* 0x00000000ff037431 */ /* 0x000fc800000001ff */
[----:B------:R-:W-:Y:S05]  /*8970*/  RET.REL.NODEC R2 `(_ZN7cutlass13device_kernelINS_4gemm6kernel13GemmUniversalIN4cute5tupleIJiiiiEEENS1_10collective13CollectiveMmaINS1_35MainloopSm100TmaUmmaWarpSpecializedILi2ELi2ELi4ENS5_IJNS4_1CILi1EEESB_SB_EEEEENS5_IJNSA_ILi128EEESE_SE_EEENS_12float_e4m3_tENS5_IJlSB_lEEESG_SH_NS4_8TiledMMAINS4_8MMA_AtomIJNS4_10MMA_TraitsINS4_19SM100_MMA_F8F6F4_SSEJSG_SG_fSE_SE_NS4_17integral_constantINS4_4UMMA5MajorELSO_0EEESP_NSM_INSN_7ScaleInELSQ_0EEESR_EEEEEENS4_6LayoutISC_NS5_IJNSA_ILi0EEESV_SV_EEEEENS5_IJNS4_10UnderscoreESY_SY_EEEEENS4_13SM90_TMA_LOADENS4_14ComposedLayoutINS4_7SwizzleILi3ELi4ELi3EEENS4_18smem_ptr_flag_bitsILi8EEENSU_INS5_IJNSA_ILi8EEESE_EEENS5_IJSE_SB_EEEEEEEvNS4_8identityES11_S1B_vS1C_EENS_8epilogue10collective18CollectiveEpilogueINS1E_23Sm100TmaWarpSpecializedILi2ELi2ELi64ELb0ELb0EEEJSF_NS5_IJNSU_ISE_SB_EENSU_INSA_ILi64EEESB_EEEEESG_SH_SG_SH_NS1E_6fusion15FusionCallbacksIS1I_NS1N_17LinearCombinationISG_fSG_fLNS_15FloatRoundStyleE2EEESF_S1M_JEEENS4_5SM1004TMEM4LOAD26SM100_TMEM_LOAD_32dp32b64xES11_NS12_INS13_ILi2ELi4ELi3EEES16_NSU_INS5_IJS17_S1K_EEENS5_IJS1K_SB_EEEEEEENS4_39AutoVectorizingCopyWithAssumedAlignmentILi128EEENS4_14SM90_TMA_STOREES21_S23_S23_EEEvvEEEEvNT_6ParamsE) ;  /* 0xffffff7402a07950 */ /* 0x000fea0003c3ffff */
        .weak           $__internal_1_$__cuda_sm10x_tcgen05_guardrail_trap_phase_invalid_during_alloc
        .type           $__internal_1_$__cuda_sm10x_tcgen05_guardrail_trap_phase_invalid_during_alloc,@function
        .size           $__internal_1_$__cuda_sm10x_tcgen05_guardrail_trap_phase_invalid_during_alloc,($__internal_2_$__cuda_sm10x_tcgen05_guardrail_trap_unallocated_columns_being_dealloced - $__internal_1_$__cuda_sm10x_tcgen05_guardrail_trap_phase_invalid_during_alloc)
$__internal_1_$__cuda_sm10x_tcgen05_guardrail_trap_phase_invalid_during_alloc:
[----:B------:R-:W-:Y:S05]  /*8980*/  BPT.TRAP 0x1 ;  /* 0x000000040000795c */ /* 0x000fea0000300000 */
[----:B------:R-:W-:-:S04]  /*8990*/  MOV R3, 0x0 ;  /* 0x0000000000037802 */ /* 0x000fc80000000f00 */
[----:B------:R-:W-:Y:S05]  /*89a0*/  RET.REL.NODEC R2 `(_ZN7cutlass13device_kernelINS_4gemm6kernel13GemmUniversalIN4cute5tupleIJiiiiEEENS1_10collective13CollectiveMmaINS1_35MainloopSm100TmaUmmaWarpSpecializedILi2ELi2ELi4ENS5_IJNS4_1CILi1EEESB_SB_EEEEENS5_IJNSA_ILi128EEESE_SE_EEENS_12float_e4m3_tENS5_IJlSB_lEEESG_SH_NS4_8TiledMMAINS4_8MMA_AtomIJNS4_10MMA_TraitsINS4_19SM100_MMA_F8F6F4_SSEJSG_SG_fSE_SE_NS4_17integral_constantINS4_4UMMA5MajorELSO_0EEESP_NSM_INSN_7ScaleInELSQ_0EEESR_EEEEEENS4_6LayoutISC_NS5_IJNSA_ILi0EEESV_SV_EEEEENS5_IJNS4_10UnderscoreESY_SY_EEEEENS4_13SM90_TMA_LOADENS4_14ComposedLayoutINS4_7SwizzleILi3ELi4ELi3EEENS4_18smem_ptr_flag_bitsILi8EEENSU_INS5_IJNSA_ILi8EEESE_EEENS5_IJSE_SB_EEEEEEEvNS4_8identityES11_S1B_vS1C_EENS_8epilogue10collective18CollectiveEpilogueINS1E_23Sm100TmaWarpSpecializedILi2ELi2ELi64ELb0ELb0EEEJSF_NS5_IJNSU_ISE_SB_EENSU_INSA_ILi64EEESB_EEEEESG_SH_SG_SH_NS1E_6fusion15FusionCallbacksIS1I_NS1N_17LinearCombinationISG_fSG_fLNS_15FloatRoundStyleE2EEESF_S1M_JEEENS4_5SM1004TMEM4LOAD26SM100_TMEM_LOAD_32dp32b64xES11_NS12_INS13_ILi2ELi4ELi3EEES16_NSU_INS5_IJS17_S1K_EEENS5_IJS1K_SB_EEEEEEENS4_39AutoVectorizingCopyWithAssumedAlignmentILi128EEENS4_14SM90_TMA_STOREES21_S23_S23_EEEvvEEEEvNT_6ParamsE) ;  /* 0xffffff7402947950 */ /* 0x000fea0003c3ffff */
        .weak           $__internal_2_$__cuda_sm10x_tcgen05_guardrail_trap_unallocated_columns_being_dealloced
        .type           $__internal_2_$__cuda_sm10x_tcgen05_guardrail_trap_unallocated_columns_being_dealloced,@function
        .size           $__internal_2_$__cuda_sm10x_tcgen05_guardrail_trap_unallocated_columns_being_dealloced,(.L_x_137 - $__internal_2_$__cuda_sm10x_tcgen05_guardrail_trap_unallocated_columns_being_dealloced)
$__internal_2_$__cuda_sm10x_tcgen05_guardrail_trap_unallocated_columns_being_dealloced:
[----:B------:R-:W-:Y:S05]  /*89b0*/  BPT.TRAP 0x1 ;  /* 0x000000040000795c */ /* 0x000fea0000300000 */
[----:B------:R-:W-:-:S04]  /*89c0*/  HFMA2 R3, -RZ, RZ, 0, 0 ;  /* 0x00000000ff037431 */ /* 0x000fc800000001ff */
[----:B------:R-:W-:Y:S05]  /*89d0*/  RET.REL.NODEC R2 `(_ZN7cutlass13device_kernelINS_4gemm6kernel13GemmUniversalIN4cute5tupleIJiiiiEEENS1_10collective13CollectiveMmaINS1_35MainloopSm100TmaUmmaWarpSpecializedILi2ELi2ELi4ENS5_IJNS4_1CILi1EEESB_SB_EEEEENS5_IJNSA_ILi128EEESE_SE_EEENS_12float_e4m3_tENS5_IJlSB_lEEESG_SH_NS4_8TiledMMAINS4_8MMA_AtomIJNS4_10MMA_TraitsINS4_19SM100_MMA_F8F6F4_SSEJSG_SG_fSE_SE_NS4_17integral_constantINS4_4UMMA5MajorELSO_0EEESP_NSM_INSN_7ScaleInELSQ_0EEESR_EEEEEENS4_6LayoutISC_NS5_IJNSA_ILi0EEESV_SV_EEEEENS5_IJNS4_10UnderscoreESY_SY_EEEEENS4_13SM90_TMA_LOADENS4_14ComposedLayoutINS4_7SwizzleILi3ELi4ELi3EEENS4_18smem_ptr_flag_bitsILi8EEENSU_INS5_IJNSA_ILi8EEESE_EEENS5_IJSE_SB_EEEEEEEvNS4_8identityES11_S1B_vS1C_EENS_8epilogue10collective18CollectiveEpilogueINS1E_23Sm100TmaWarpSpecializedILi2ELi2ELi64ELb0ELb0EEEJSF_NS5_IJNSU_ISE_SB_EENSU_INSA_ILi64EEESB_EEEEESG_SH_SG_SH_NS1E_6fusion15FusionCallbacksIS1I_NS1N_17LinearCombinationISG_fSG_fLNS_15FloatRoundStyleE2EEESF_S1M_JEEENS4_5SM1004TMEM4LOAD26SM100_TMEM_LOAD_32dp32b64xES11_NS12_INS13_ILi2ELi4ELi3EEES16_NSU_INS5_IJS17_S1K_EEENS5_IJS1K_SB_EEEEEEENS4_39AutoVectorizingCopyWithAssumedAlignmentILi128EEENS4_14SM90_TMA_STOREES21_S23_S23_EEEvvEEEEvNT_6ParamsE) ;  /* 0xffffff7402887950 */ /* 0x000fea0003c3ffff */
.L_x_136:
[----:B------:R-:W-:-:S00]  /*89e0*/  BRA `(.L_x_136) ;  /* 0xfffffffc00fc7947 */ /* 0x000fc0000383ffff */
[----:B------:R-:W-:-:S00]  /*89f0*/  NOP ;  /* 0x0000000000007918 */ /* 0x000fc00000000000 */
        /* <DEDUP_REMOVED lines=8> */
.L_x_137:


//--------------------- .nv.global.init           --------------------------
	.section	.nv.global.init,"aw",@progbits
.nv.global.init:
	.type		$str$27,@object
	.size		$str$27,($str$28 - $str$27)
$str$27:
        /*0000*/ 	.byte	0x28, 0x61, 0x64, 0x64, 0x72, 0x65, 0x73, 0x73, 0x20, 0x26, 0x20, 0x6d, 0x61, 0x73, 0x6b, 0x29
        /*0010*/ 	.byte	0x20, 0x3d, 0x3d, 0x20, 0x30, 0x00
	.type		$str$28,@object
	.size		$str$28,($str$26 - $str$28)
$str$28:
        /*0016*/ 	.byte	0x2f, 0x74, 0x6d, 0x70, 0x2f, 0x63, 0x75, 0x74, 0x6c, 0x61, 0x73, 0x73, 0x5f, 0x73, 0x77, 0x65
        /*0026*/ 	.byte	0x65, 0x70, 0x5f, 0x73, 0x72, 0x63, 0x2f, 0x69, 0x6e, 0x63, 0x6c, 0x75, 0x64, 0x65, 0x2f, 0x63
        /*0036*/ 	.byte	0x75, 0x74, 0x65, 0x2f, 0x70, 0x6f, 0x69, 0x6e, 0x74, 0x65, 0x72, 0x5f, 0x66, 0x6c, 0x61, 0x67
        /*0046*/ 	.byte	0x67, 0x65, 0x64, 0x2e, 0x68, 0x70, 0x70, 0x00
	.type		$str$26,@object
	.size		$str$26,($str$25 - $str$26)
$str$26:
        /*004e*/ 	.byte	0x2f, 0x74, 0x6d, 0x70, 0x2f, 0x63, 0x75, 0x74, 0x6c, 0x61, 0x73, 0x73, 0x5f, 0x73, 0x77, 0x65
        /*005e*/ 	.byte	0x65, 0x70, 0x5f, 0x73, 0x72, 0x63, 0x2f, 0x69, 0x6e, 0x63, 0x6c, 0x75, 0x64, 0x65, 0x2f, 0x63
        /*006e*/ 	.byte	0x75, 0x74, 0x65, 0x2f, 0x61, 0x74, 0x6f, 0x6d, 0x2f, 0x63, 0x6f, 0x70, 0x79, 0x5f, 0x74, 0x72
        /*007e*/ 	.byte	0x61, 0x69, 0x74, 0x73, 0x5f, 0x73, 0x6d, 0x31, 0x30, 0x30, 0x2e, 0x68, 0x70, 0x70, 0x00
	.type		$str$25,@object
	.size		$str$25,(__unnamed_1 - $str$25)
$str$25:
        /*008d*/ 	.byte	0x28, 0x28, 0x75, 0x69, 0x6e, 0x74, 0x33, 0x32, 0x5f, 0x74, 0x28, 0x74, 0x68, 0x72, 0x65, 0x61
        /*009d*/ 	.byte	0x64, 0x49, 0x64, 0x78, 0x2e, 0x78, 0x29, 0x20, 0x2f, 0x20, 0x33, 0x32, 0x29, 0x20, 0x25, 0x20
        /*00ad*/ 	.byte	0x34, 0x29, 0x20, 0x3d, 0x3d, 0x20, 0x28, 0x28, 0x28, 0x74, 0x6d, 0x65, 0x6d, 0x5f, 0x61, 0x64
        /*00bd*/ 	.byte	0x64, 0x72, 0x20, 0x3e, 0x3e, 0x20, 0x31, 0x36, 0x29, 0x20, 0x2f, 0x20, 0x33, 0x32, 0x29, 0x20
        /*00cd*/ 	.byte	0x25, 0x20, 0x34, 0x29, 0x00
	.type		__unnamed_1,@object
	.size		__unnamed_1,(__unnamed_2 - __unnamed_1)
__unnamed_1:
        /*00d2*/ 	.byte	0x61, 0x75, 0x74, 0x6f, 0x20, 0x63, 0x75, 0x74, 0x65, 0x3a, 0x3a, 0x61, 0x73, 0x5f, 0x70, 0x6f
        /* <DEDUP_REMOVED lines=24> */
        /*0262*/ 	.byte	0x43, 0x3c, 0x38, 0x31, 0x39, 0x32, 0x3e, 0x3e, 0x3e, 0x3e, 0x5d, 0x00
	.type		__unnamed_2,@object
	.size		__unnamed_2,(.L_2 - __unnamed_2)
__unnamed_2:
        /* <DEDUP_REMOVED lines=42> */
        /*050e*/ 	.byte	0x3e, 0x3e, 0x3e, 0x3e, 0x5d, 0x00
.L_2:


//--------------------- .nv.shared._ZN7cutlass13device_kernelINS_4gemm6kernel13GemmUniversalIN4cute5tupleIJiiiiEEENS1_10collective13CollectiveMmaINS1_35MainloopSm100TmaUmmaWarpSpecializedILi2ELi2ELi4ENS5_IJNS4_1CILi1EEESB_SB_EEEEENS5_IJNSA_ILi128EEESE_SE_EEENS_12float_e4m3_tENS5_IJlSB_lEEESG_SH_NS4_8TiledMMAINS4_8MMA_AtomIJNS4_10MMA_TraitsINS4_19SM100_MMA_F8F6F4_SSEJSG_SG_fSE_SE_NS4_17integral_constantINS4_4UMMA5MajorELSO_0EEESP_NSM_INSN_7ScaleInELSQ_0EEESR_EEEEEENS4_6LayoutISC_NS5_IJNSA_ILi0EEESV_SV_EEEEENS5_IJNS4_10UnderscoreESY_SY_EEEEENS4_13SM90_TMA_LOADENS4_14ComposedLayoutINS4_7SwizzleILi3ELi4ELi3EEENS4_18smem_ptr_flag_bitsILi8EEENSU_INS5_IJNSA_ILi8EEESE_EEENS5_IJSE_SB_EEEEEEEvNS4_8identityES11_S1B_vS1C_EENS_8epilogue10collective18CollectiveEpilogueINS1E_23Sm100TmaWarpSpecializedILi2ELi2ELi64ELb0ELb0EEEJSF_NS5_IJNSU_ISE_SB_EENSU_INSA_ILi64EEESB_EEEEESG_SH_SG_SH_NS1E_6fusion15FusionCallbacksIS1I_NS1N_17LinearCombinationISG_fSG_fLNS_15FloatRoundStyleE2EEESF_S1M_JEEENS4_5SM1004TMEM4LOAD26SM100_TMEM_LOAD_32dp32b64xES11_NS12_INS13_ILi2ELi4ELi3EEES16_NSU_INS5_IJS17_S1K_EEENS5_IJS1K_SB_EEEEEEENS4_39AutoVectorizingCopyWithAssumedAlignmentILi128EEENS4_14SM90_TMA_STOREES21_S23_S23_EEEvvEEEEvNT_6ParamsE --------------------------
	.section	.nv.shared._ZN7cutlass13device_kernelINS_4gemm6kernel13GemmUniversalIN4cute5tupleIJiiiiEEENS1_10collective13CollectiveMmaINS1_35MainloopSm100TmaUmmaWarpSpecializedILi2ELi2ELi4ENS5_IJNS4_1CILi1EEESB_SB_EEEEENS5_IJNSA_ILi128EEESE_SE_EEENS_12float_e4m3_tENS5_IJlSB_lEEESG_SH_NS4_8TiledMMAINS4_8MMA_AtomIJNS4_10MMA_TraitsINS4_19SM100_MMA_F8F6F4_SSEJSG_SG_fSE_SE_NS4_17integral_constantINS4_4UMMA5MajorELSO_0EEESP_NSM_INSN_7ScaleInELSQ_0EEESR_EEEEEENS4_6LayoutISC_NS5_IJNSA_ILi0EEESV_SV_EEEEENS5_IJNS4_10UnderscoreESY_SY_EEEEENS4_13SM90_TMA_LOADENS4_14ComposedLayoutINS4_7SwizzleILi3ELi4ELi3EEENS4_18smem_ptr_flag_bitsILi8EEENSU_INS5_IJNSA_ILi8EEESE_EEENS5_IJSE_SB_EEEEEEEvNS4_8identityES11_S1B_vS1C_EENS_8epilogue10collective18CollectiveEpilogueINS1E_23Sm100TmaWarpSpecializedILi2ELi2ELi64ELb0ELb0EEEJSF_NS5_IJNSU_ISE_SB_EENSU_INSA_ILi64EEESB_EEEEESG_SH_SG_SH_NS1E_6fusion15FusionCallbacksIS1I_NS1N_17LinearCombinationISG_fSG_fLNS_15FloatRoundStyleE2EEESF_S1M_JEEENS4_5SM1004TMEM4LOAD26SM100_TMEM_LOAD_32dp32b64xES11_NS12_INS13_ILi2ELi4ELi3EEES16_NSU_INS5_IJS17_S1K_EEENS5_IJS1K_SB_EEEEEEENS4_39AutoVectorizingCopyWithAssumedAlignmentILi128EEENS4_14SM90_TMA_STOREES21_S23_S23_EEEvvEEEEvNT_6ParamsE,"aw",@nobits
	.sectionflags	@""
	.align	16
	.zero		1024


//--------------------- .nv.shared.reserved.0     --------------------------
	.section	.nv.shared.reserved.0,"aw",@nobits
	.weak		__nv_reservedSMEM_offset_0_alias
	.size		__nv_reservedSMEM_offset_0_alias, 0, 64
	.other		__nv_reservedSMEM_offset_0_alias,@"STO_CUDA_RESERVED_SHARED STV_DEFAULT"
__nv_reservedSMEM_offset_0_alias:
	.zero		0
.nv.shared.reserved.0:
	.zero		64
	.weak		__nv_reservedSMEM_tcgen05_partition
	.type		__nv_reservedSMEM_tcgen05_partition,@object
	.size		__nv_reservedSMEM_tcgen05_partition,(.L_0 - __nv_reservedSMEM_tcgen05_partition)
__nv_reservedSMEM_tcgen05_partition:
	.zero		32
.L_0:


//--------------------- .nv.global                --------------------------
	.section	.nv.global,"aw",@nobits
.nv.global:
	.type		_ZN40_INTERNAL_6149207e_4_k_cu_b0b12905_352114cute1_E,@object
	.size		_ZN40_INTERNAL_6149207e_4_k_cu_b0b12905_352114cute1_E,(_ZN40_INTERNAL_6149207e_4_k_cu_b0b12905_352114cuda3std3__45__cpo6cbeginE - _ZN40_INTERNAL_6149207e_4_k_cu_b0b12905_352114cute1_E)
_ZN40_INTERNAL_6149207e_4_k_cu_b0b12905_352114cute1_E:
	.zero		1
	.type		_ZN40_INTERNAL_6149207e_4_k_cu_b0b12905_352114cuda3std3__45__cpo6cbeginE,@object
	.size		_ZN40_INTERNAL_6149207e_4_k_cu_b0b12905_352114cuda3std3__45__cpo6cbeginE,(_ZN40_INTERNAL_6149207e_4_k_cu_b0b12905_352114cuda3std3__48in_placeE - _ZN40_INTERNAL_6149207e_4_k_cu_b0b12905_352114cuda3std3__45__cpo6cbeginE)
_ZN40_INTERNAL_6149207e_4_k_cu_b0b12905_352114cuda3std3__45__cpo6cbeginE:
	.zero		1
	.type		_ZN40_INTERNAL_6149207e_4_k_cu_b0b12905_352114cuda3std3__48in_placeE,@object
	.size		_ZN40_INTERNAL_6149207e_4_k_cu_b0b12905_352114cuda3std3__48in_placeE,(_ZN40_INTERNAL_6149207e_4_k_cu_b0b12905_352114cuda3std6ranges3__45__cpo9iter_moveE - _ZN40_INTERNAL_6149207e_4_k_cu_b0b12905_352114cuda3std3__48in_placeE)
_ZN40_INTERNAL_6149207e_4_k_cu_b0b12905_352114cuda3std3__48in_placeE:
	.zero		1
	.type		_ZN40_INTERNAL_6149207e_4_k_cu_b0b12905_352114cuda3std6ranges3__45__cpo9iter_moveE,@object
	.size		_ZN40_INTERNAL_6149207e_4_k_cu_b0b12905_352114cuda3std6ranges3__45__cpo9iter_moveE,(_ZN40_INTERNAL_6149207e_4_k_cu_b0b12905_352114cuda3std3__45__cpo5beginE - _ZN40_INTERNAL_6149207e_4_k_cu_b0b12905_352114cuda3std6ranges3__45__cpo9iter_moveE)
_ZN40_INTERNAL_6149207e_4_k_cu_b0b12905_352114cuda3std6ranges3__45__cpo9iter_moveE:
	.zero		1
	.type		_ZN40_INTERNAL_6149207e_4_k_cu_b0b12905_352114cuda3std3__45__cpo5beginE,@object
	.size		_ZN40_INTERNAL_6149207e_4_k_cu_b0b12905_352114cuda3std3__45__cpo5beginE,(_ZN40_INTERNAL_6149207e_4_k_cu_b0b12905_352114cuda3std3__442_GLOBAL__N__6149207e_4_k_cu_b0b12905_352116ignoreE - _ZN40_INTERNAL_6149207e_4_k_cu_b0b12905_352114cuda3std3__45__cpo5beginE)
_ZN40_INTERNAL_6149207e_4_k_cu_b0b12905_352114cuda3std3__45__cpo5beginE:
	.zero		1
	.type		_ZN40_INTERNAL_6149207e_4_k_cu_b0b12905_352114cuda3std3__442_GLOBAL__N__6149207e_4_k_cu_b0b12905_352116ignoreE,@object
	.size		_ZN40_INTERNAL_6149207e_4_k_cu_b0b12905_352114cuda3std3__442_GLOBAL__N__6149207e_4_k_cu_b0b12905_352116ignoreE,(_ZN40_INTERNAL_6149207e_4_k_cu_b0b12905_352114cute7productE - _ZN40_INTERNAL_6149207e_4_k_cu_b0b12905_352114cuda3std3__442_GLOBAL__N__6149207e_4_k_cu_b0b12905_352116ignoreE)
_ZN40_INTERNAL_6149207e_4_k_cu_b0b12905_352114cuda3std3__442_GLOBAL__N__6149207e_4_k_cu_b0b12905_352116ignoreE:
	.zero		1
	.type		_ZN40_INTERNAL_6149207e_4_k_cu_b0b12905_352114cute7productE,@object
	.size		_ZN40_INTERNAL_6149207e_4_k_cu_b0b12905_352114cute7productE,(_ZN40_INTERNAL_6149207e_4_k_cu_b0b12905_352114cuda3std3__45__cpo3endE - _ZN40_INTERNAL_6149207e_4_k_cu_b0b12905_352114cute7productE)
_ZN40_INTERNAL_6149207e_4_k_cu_b0b12905_352114cute7productE:
	.zero		1
	.type		_ZN40_INTERNAL_6149207e_4_k_cu_b0b12905_352114cuda3std3__45__cpo3endE,@object
	.size		_ZN40_INTERNAL_6149207e_4_k_cu_b0b12905_352114cuda3std3__45__cpo3endE,(_ZN40_INTERNAL_6149207e_4_k_cu_b0b12905_352114cuda3std3__419piecewise_constructE - _ZN40_INTERNAL_6149207e_4_k_cu_b0b12905_352114cuda3std3__45__cpo3endE)
_ZN40_INTERNAL_6149207e_4_k_cu_b0b12905_352114cuda3std3__45__cpo3endE:
	.zero		1
	.type		_ZN40_INTERNAL_6149207e_4_k_cu_b0b12905_352114cuda3std3__419piecewise_constructE,@object
	.size		_ZN40_INTERNAL_6149207e_4_k_cu_b0b12905_352114cuda3std3__419piecewise_constructE,(_ZN40_INTERNAL_6149207e_4_k_cu_b0b12905_352114cuda3std3__45__cpo4cendE - _ZN40_INTERNAL_6149207e_4_k_cu_b0b12905_352114cuda3std3__419piecewise_constructE)
_ZN40_INTERNAL_6149207e_4_k_cu_b0b12905_352114cuda3std3__419piecewise_constructE:
	.zero		1
	.type		_ZN40_INTERNAL_6149207e_4_k_cu_b0b12905_352114cuda3std3__45__cpo4cendE,@object
	.size		_ZN40_INTERNAL_6149207e_4_k_cu_b0b12905_352114cuda3std3__45__cpo4cendE,(_ZN40_INTERNAL_6149207e_4_k_cu_b0b12905_352114cuda3std6ranges3__45__cpo4swapE - _ZN40_INTERNAL_6149207e_4_k_cu_b0b12905_352114cuda3std3__45__cpo4cendE)
_ZN40_INTERNAL_6149207e_4_k_cu_b0b12905_352114cuda3std3__45__cpo4cendE:
	.zero		1
	.type		_ZN40_INTERNAL_6149207e_4_k_cu_b0b12905_352114cuda3std6ranges3__45__cpo4swapE,@object
	.size		_ZN40_INTERNAL_6149207e_4_k_cu_b0b12905_352114cuda3std6ranges3__45__cpo4swapE,(.L_10 - _ZN40_INTERNAL_6149207e_4_k_cu_b0b12905_352114cuda3std6ranges3__45__cpo4swapE)
_ZN40_INTERNAL_6149207e_4_k_cu_b0b12905_352114cuda3std6ranges3__45__cpo4swapE:
	.zero		1
.L_10:


//--------------------- .nv.constant0._ZN7cutlass13device_kernelINS_4gemm6kernel13GemmUniversalIN4cute5tupleIJiiiiEEENS1_10collective13CollectiveMmaINS1_35MainloopSm100TmaUmmaWarpSpecializedILi2ELi2ELi4ENS5_IJNS4_1CILi1EEESB_SB_EEEEENS5_IJNSA_ILi128EEESE_SE_EEENS_12float_e4m3_tENS5_IJlSB_lEEESG_SH_NS4_8TiledMMAINS4_8MMA_AtomIJNS4_10MMA_TraitsINS4_19SM100_MMA_F8F6F4_SSEJSG_SG_fSE_SE_NS4_17integral_constantINS4_4UMMA5MajorELSO_0EEESP_NSM_INSN_7ScaleInELSQ_0EEESR_EEEEEENS4_6LayoutISC_NS5_IJNSA_ILi0EEESV_SV_EEEEENS5_IJNS4_10UnderscoreESY_SY_EEEEENS4_13SM90_TMA_LOADENS4_14ComposedLayoutINS4_7SwizzleILi3ELi4ELi3EEENS4_18smem_ptr_flag_bitsILi8EEENSU_INS5_IJNSA_ILi8EEESE_EEENS5_IJSE_SB_EEEEEEEvNS4_8identityES11_S1B_vS1C_EENS_8epilogue10collective18CollectiveEpilogueINS1E_23Sm100TmaWarpSpecializedILi2ELi2ELi64ELb0ELb0EEEJSF_NS5_IJNSU_ISE_SB_EENSU_INSA_ILi64EEESB_EEEEESG_SH_SG_SH_NS1E_6fusion15FusionCallbacksIS1I_NS1N_17LinearCombinationISG_fSG_fLNS_15FloatRoundStyleE2EEESF_S1M_JEEENS4_5SM1004TMEM4LOAD26SM100_TMEM_LOAD_32dp32b64xES11_NS12_INS13_ILi2ELi4ELi3EEES16_NSU_INS5_IJS17_S1K_EEENS5_IJS1K_SB_EEEEEEENS4_39AutoVectorizingCopyWithAssumedAlignmentILi128EEENS4_14SM90_TMA_STOREES21_S23_S23_EEEvvEEEEvNT_6ParamsE --------------------------
	.section	.nv.constant0._ZN7cutlass13device_kernelINS_4gemm6kernel13GemmUniversalIN4cute5tupleIJiiiiEEENS1_10collective13CollectiveMmaINS1_35MainloopSm100TmaUmmaWarpSpecializedILi2ELi2ELi4ENS5_IJNS4_1CILi1EEESB_SB_EEEEENS5_IJNSA_ILi128EEESE_SE_EEENS_12float_e4m3_tENS5_IJlSB_lEEESG_SH_NS4_8TiledMMAINS4_8MMA_AtomIJNS4_10MMA_TraitsINS4_19SM100_MMA_F8F6F4_SSEJSG_SG_fSE_SE_NS4_17integral_constantINS4_4UMMA5MajorELSO_0EEESP_NSM_INSN_7ScaleInELSQ_0EEESR_EEEEEENS4_6LayoutISC_NS5_IJNSA_ILi0EEESV_SV_EEEEENS5_IJNS4_10UnderscoreESY_SY_EEEEENS4_13SM90_TMA_LOADENS4_14ComposedLayoutINS4_7SwizzleILi3ELi4ELi3EEENS4_18smem_ptr_flag_bitsILi8EEENSU_INS5_IJNSA_ILi8EEESE_EEENS5_IJSE_SB_EEEEEEEvNS4_8identityES11_S1B_vS1C_EENS_8epilogue10collective18CollectiveEpilogueINS1E_23Sm100TmaWarpSpecializedILi2ELi2ELi64ELb0ELb0EEEJSF_NS5_IJNSU_ISE_SB_EENSU_INSA_ILi64EEESB_EEEEESG_SH_SG_SH_NS1E_6fusion15FusionCallbacksIS1I_NS1N_17LinearCombinationISG_fSG_fLNS_15FloatRoundStyleE2EEESF_S1M_JEEENS4_5SM1004TMEM4LOAD26SM100_TMEM_LOAD_32dp32b64xES11_NS12_INS13_ILi2ELi4ELi3EEES16_NSU_INS5_IJS17_S1K_EEENS5_IJS1K_SB_EEEEEEENS4_39AutoVectorizingCopyWithAssumedAlignmentILi128EEENS4_14SM90_TMA_STOREES21_S23_S23_EEEvvEEEEvNT_6ParamsE,"a",@progbits
	.sectionflags	@""
	.align	4
.nv.constant0._ZN7cutlass13device_kernelINS_4gemm6kernel13GemmUniversalIN4cute5tupleIJiiiiEEENS1_10collective13CollectiveMmaINS1_35MainloopSm100TmaUmmaWarpSpecializedILi2ELi2ELi4ENS5_IJNS4_1CILi1EEESB_SB_EEEEENS5_IJNSA_ILi128EEESE_SE_EEENS_12float_e4m3_tENS5_IJlSB_lEEESG_SH_NS4_8TiledMMAINS4_8MMA_AtomIJNS4_10MMA_TraitsINS4_19SM100_MMA_F8F6F4_SSEJSG_SG_fSE_SE_NS4_17integral_constantINS4_4UMMA5MajorELSO_0EEESP_NSM_INSN_7ScaleInELSQ_0EEESR_EEEEEENS4_6LayoutISC_NS5_IJNSA_ILi0EEESV_SV_EEEEENS5_IJNS4_10UnderscoreESY_SY_EEEEENS4_13SM90_TMA_LOADENS4_14ComposedLayoutINS4_7SwizzleILi3ELi4ELi3EEENS4_18smem_ptr_flag_bitsILi8EEENSU_INS5_IJNSA_ILi8EEESE_EEENS5_IJSE_SB_EEEEEEEvNS4_8identityES11_S1B_vS1C_EENS_8epilogue10collective18CollectiveEpilogueINS1E_23Sm100TmaWarpSpecializedILi2ELi2ELi64ELb0ELb0EEEJSF_NS5_IJNSU_ISE_SB_EENSU_INSA_ILi64EEESB_EEEEESG_SH_SG_SH_NS1E_6fusion15FusionCallbacksIS1I_NS1N_17LinearCombinationISG_fSG_fLNS_15FloatRoundStyleE2EEESF_S1M_JEEENS4_5SM1004TMEM4LOAD26SM100_TMEM_LOAD_32dp32b64xES11_NS12_INS13_ILi2ELi4ELi3EEES16_NSU_INS5_IJS17_S1K_EEENS5_IJS1K_SB_EEEEEEENS4_39AutoVectorizingCopyWithAssumedAlignmentILi128EEENS4_14SM90_TMA_STOREES21_S23_S23_EEEvvEEEEvNT_6ParamsE:
	.zero		2944


//--------------------- SYMBOLS --------------------------

	.type		.nv.reservedSmem.offset0,@object
	.size		.nv.reservedSmem.offset0,0x4
	.type		.nv.reservedSmem.cap,@object
	.size		.nv.reservedSmem.cap,0x4
	.type		__assertfail,@function
